	.target	sm_90a

	.elftype	@"ET_EXEC"


//--------------------- .note.nv.tkinfo           --------------------------
	.section	.note.nv.tkinfo,"",@"SHT_NOTE"
	.sectionflags	@"SHF_NOTE_NV_TKINFO"
	.tkinfo
        /*0018*/ 	.word	0x00000002
        /*0030*/ 	.string	""
        /*0030*/ 	.string	"ptxas"
        /*0030*/ 	.string	"Cuda compilation tools, release 13.0, V13.0.88"
        /*0030*/ 	.string	"Build cuda_13.0.r13.0/compiler.36424714_0"
        /*0030*/ 	.string	"-arch sm_90a -m 64 "



//--------------------- .note.nv.cuinfo           --------------------------
	.section	.note.nv.cuinfo,"",@"SHT_NOTE"
	.sectionflags	@"SHF_NOTE_NV_CUINFO"
        /*0018*/ 	.short	0x0002
        /*001a*/ 	.short	0x005a
        /*001c*/ 	.short	0x0082
	.zero		2


//--------------------- .nv.info                  --------------------------
	.section	.nv.info,"",@"SHT_CUDA_INFO"
	.align	4


	//----- nvinfo : EIATTR_REGCOUNT
	.align		4
        /*0000*/ 	.byte	0x04, 0x2f
        /*0002*/ 	.short	(.L_15 - .L_14)
	.align		4
.L_14:
        /*0004*/ 	.word	index@(_ZN7cutlass13device_kernelINS_4gemm6kernel13GemmUniversalIN4cute5tupleIJiiiiEEENS1_10collective13CollectiveMmaINS1_34MainloopSm90TmaGmmaWarpSpecializedILi9ENS5_IJNS4_1CILi1EEENSA_ILi2EEESB_EEENS1_35KernelTmaWarpSpecializedCooperativeEEENS5_IJNSA_ILi256EEENSA_ILi128EEENSA_ILi64EEEEEEaNS5_IJlSB_lEEEaSK_NS4_8TiledMMAINS4_8MMA_AtomIJNS4_4SM904GMMA27MMA_64x128x32_S32S8S8_SS_TNEEEENS4_6LayoutINS5_IJSC_SB_SB_EEENS5_IJSB_NSA_ILi0EEEST_EEEEENS5_IJNS4_10UnderscoreESW_SW_EEEEENS4_23SM90_TMA_LOAD_MULTICASTENS4_14ComposedLayoutINS4_7SwizzleILi2ELi4ELi3EEENS4_18smem_ptr_flag_bitsILi8EEENSR_INS5_IJNSA_ILi8EEESI_EEENS5_IJSI_SB_EEEEEEEvNS4_8identityENS4_13SM90_TMA_LOADES19_vS1A_EENS_8epilogue10collective6detail29Sm90TmaWarpSpecializedAdapterINS1E_15DefaultEpilogueIaSK_SK_NS1D_6thread17LinearCombinationIaLi1EiiLNS1I_9ScaleType4KindE0ELNS_15FloatRoundStyleE2EaEENS1_15EpilogueDefaultEEEEEvvEEEEvNT_6ParamsE)
        /*0008*/ 	.word	0x000000a8


	//----- nvinfo : EIATTR_FRAME_SIZE
	.align		4
.L_15:
        /*000c*/ 	.byte	0x04, 0x11
        /*000e*/ 	.short	(.L_17 - .L_16)
	.align		4
.L_16:
        /*0010*/ 	.word	index@(_ZN7cutlass13device_kernelINS_4gemm6kernel13GemmUniversalIN4cute5tupleIJiiiiEEENS1_10collective13CollectiveMmaINS1_34MainloopSm90TmaGmmaWarpSpecializedILi9ENS5_IJNS4_1CILi1EEENSA_ILi2EEESB_EEENS1_35KernelTmaWarpSpecializedCooperativeEEENS5_IJNSA_ILi256EEENSA_ILi128EEENSA_ILi64EEEEEEaNS5_IJlSB_lEEEaSK_NS4_8TiledMMAINS4_8MMA_AtomIJNS4_4SM904GMMA27MMA_64x128x32_S32S8S8_SS_TNEEEENS4_6LayoutINS5_IJSC_SB_SB_EEENS5_IJSB_NSA_ILi0EEEST_EEEEENS5_IJNS4_10UnderscoreESW_SW_EEEEENS4_23SM90_TMA_LOAD_MULTICASTENS4_14ComposedLayoutINS4_7SwizzleILi2ELi4ELi3EEENS4_18smem_ptr_flag_bitsILi8EEENSR_INS5_IJNSA_ILi8EEESI_EEENS5_IJSI_SB_EEEEEEEvNS4_8identityENS4_13SM90_TMA_LOADES19_vS1A_EENS_8epilogue10collective6detail29Sm90TmaWarpSpecializedAdapterINS1E_15DefaultEpilogueIaSK_SK_NS1D_6thread17LinearCombinationIaLi1EiiLNS1I_9ScaleType4KindE0ELNS_15FloatRoundStyleE2EaEENS1_15EpilogueDefaultEEEEEvvEEEEvNT_6ParamsE)
        /*0014*/ 	.word	0x00000000


	//----- nvinfo : EIATTR_MIN_STACK_SIZE
	.align		4
.L_17:
        /*0018*/ 	.byte	0x04, 0x12
        /*001a*/ 	.short	(.L_19 - .L_18)
	.align		4
.L_18:
        /*001c*/ 	.word	index@(_ZN7cutlass13device_kernelINS_4gemm6kernel13GemmUniversalIN4cute5tupleIJiiiiEEENS1_10collective13CollectiveMmaINS1_34MainloopSm90TmaGmmaWarpSpecializedILi9ENS5_IJNS4_1CILi1EEENSA_ILi2EEESB_EEENS1_35KernelTmaWarpSpecializedCooperativeEEENS5_IJNSA_ILi256EEENSA_ILi128EEENSA_ILi64EEEEEEaNS5_IJlSB_lEEEaSK_NS4_8TiledMMAINS4_8MMA_AtomIJNS4_4SM904GMMA27MMA_64x128x32_S32S8S8_SS_TNEEEENS4_6LayoutINS5_IJSC_SB_SB_EEENS5_IJSB_NSA_ILi0EEEST_EEEEENS5_IJNS4_10UnderscoreESW_SW_EEEEENS4_23SM90_TMA_LOAD_MULTICASTENS4_14ComposedLayoutINS4_7SwizzleILi2ELi4ELi3EEENS4_18smem_ptr_flag_bitsILi8EEENSR_INS5_IJNSA_ILi8EEESI_EEENS5_IJSI_SB_EEEEEEEvNS4_8identityENS4_13SM90_TMA_LOADES19_vS1A_EENS_8epilogue10collective6detail29Sm90TmaWarpSpecializedAdapterINS1E_15DefaultEpilogueIaSK_SK_NS1D_6thread17LinearCombinationIaLi1EiiLNS1I_9ScaleType4KindE0ELNS_15FloatRoundStyleE2EaEENS1_15EpilogueDefaultEEEEEvvEEEEvNT_6ParamsE)
        /*0020*/ 	.word	0x00000000
.L_19:


//--------------------- .nv.compat                --------------------------
	.section	.nv.compat,"",@"SHT_CUDA_COMPAT_INFO"
	.align	4
        /*0000*/ 	.byte	0x02, 0x09, 0x01, 0x00, 0x02, 0x02, 0x04, 0x00, 0x02, 0x05, 0x05, 0x00, 0x03, 0x07, 0x01, 0x01
        /*0010*/ 	.byte	0x02, 0x03, 0x01, 0x00, 0x02, 0x06, 0x01, 0x00, 0x04, 0x0b, 0x08, 0x00, 0x00, 0x00, 0x00, 0x00
        /*0020*/ 	.byte	0x00, 0x00, 0x00, 0x00


//--------------------- .nv.info._ZN7cutlass13device_kernelINS_4gemm6kernel13GemmUniversalIN4cute5tupleIJiiiiEEENS1_10collective13CollectiveMmaINS1_34MainloopSm90TmaGmmaWarpSpecializedILi9ENS5_IJNS4_1CILi1EEENSA_ILi2EEESB_EEENS1_35KernelTmaWarpSpecializedCooperativeEEENS5_IJNSA_ILi256EEENSA_ILi128EEENSA_ILi64EEEEEEaNS5_IJlSB_lEEEaSK_NS4_8TiledMMAINS4_8MMA_AtomIJNS4_4SM904GMMA27MMA_64x128x32_S32S8S8_SS_TNEEEENS4_6LayoutINS5_IJSC_SB_SB_EEENS5_IJSB_NSA_ILi0EEEST_EEEEENS5_IJNS4_10UnderscoreESW_SW_EEEEENS4_23SM90_TMA_LOAD_MULTICASTENS4_14ComposedLayoutINS4_7SwizzleILi2ELi4ELi3EEENS4_18smem_ptr_flag_bitsILi8EEENSR_INS5_IJNSA_ILi8EEESI_EEENS5_IJSI_SB_EEEEEEEvNS4_8identityENS4_13SM90_TMA_LOADES19_vS1A_EENS_8epilogue10collective6detail29Sm90TmaWarpSpecializedAdapterINS1E_15DefaultEpilogueIaSK_SK_NS1D_6thread17LinearCombinationIaLi1EiiLNS1I_9ScaleType4KindE0ELNS_15FloatRoundStyleE2EaEENS1_15EpilogueDefaultEEEEEvvEEEEvNT_6ParamsE --------------------------
	.section	.nv.info._ZN7cutlass13device_kernelINS_4gemm6kernel13GemmUniversalIN4cute5tupleIJiiiiEEENS1_10collective13CollectiveMmaINS1_34MainloopSm90TmaGmmaWarpSpecializedILi9ENS5_IJNS4_1CILi1EEENSA_ILi2EEESB_EEENS1_35KernelTmaWarpSpecializedCooperativeEEENS5_IJNSA_ILi256EEENSA_ILi128EEENSA_ILi64EEEEEEaNS5_IJlSB_lEEEaSK_NS4_8TiledMMAINS4_8MMA_AtomIJNS4_4SM904GMMA27MMA_64x128x32_S32S8S8_SS_TNEEEENS4_6LayoutINS5_IJSC_SB_SB_EEENS5_IJSB_NSA_ILi0EEEST_EEEEENS5_IJNS4_10UnderscoreESW_SW_EEEEENS4_23SM90_TMA_LOAD_MULTICASTENS4_14ComposedLayoutINS4_7SwizzleILi2ELi4ELi3EEENS4_18smem_ptr_flag_bitsILi8EEENSR_INS5_IJNSA_ILi8EEESI_EEENS5_IJSI_SB_EEEEEEEvNS4_8identityENS4_13SM90_TMA_LOADES19_vS1A_EENS_8epilogue10collective6detail29Sm90TmaWarpSpecializedAdapterINS1E_15DefaultEpilogueIaSK_SK_NS1D_6thread17LinearCombinationIaLi1EiiLNS1I_9ScaleType4KindE0ELNS_15FloatRoundStyleE2EaEENS1_15EpilogueDefaultEEEEEvvEEEEvNT_6ParamsE,"",@"SHT_CUDA_INFO"
	.sectionflags	@""
	.align	4


	//----- nvinfo : EIATTR_CUDA_API_VERSION
	.align		4
        /*0000*/ 	.byte	0x04, 0x37
        /*0002*/ 	.short	(.L_21 - .L_20)
.L_20:
        /*0004*/ 	.word	0x00000082


	//----- nvinfo : EIATTR_KPARAM_INFO
	.align		4
.L_21:
        /*0008*/ 	.byte	0x04, 0x17
        /*000a*/ 	.short	(.L_23 - .L_22)
.L_22:
        /*000c*/ 	.word	0x00000000
        /*0010*/ 	.short	0x0000
        /*0012*/ 	.short	0x0070
        /*0014*/ 	.byte	0x00, 0xf0, 0x01, 0x10


	//----- nvinfo : EIATTR_SPARSE_MMA_MASK
	.align		4
.L_23:
        /*0018*/ 	.byte	0x03, 0x50
        /*001a*/ 	.short	0x0000


	//----- nvinfo : EIATTR_MAXREG_COUNT
	.align		4
        /*001c*/ 	.byte	0x03, 0x1b
        /*001e*/ 	.short	0x00a8


	//----- nvinfo : EIATTR_NUM_BARRIERS
	.align		4
        /*0020*/ 	.byte	0x02, 0x4c
        /*0022*/ 	.byte	0x01
	.zero		1


	//----- nvinfo : EIATTR_EXTERNS
	.align		4
        /*0024*/ 	.byte	0x04, 0x0f
        /*0026*/ 	.short	(.L_25 - .L_24)


	//   ....[0]....
	.align		4
.L_24:
        /*0028*/ 	.word	index@(__assertfail)


	//----- nvinfo : EIATTR_MERCURY_ISA_VERSION
	.align		4
.L_25:
        /*002c*/ 	.byte	0x03, 0x5f
        /*002e*/ 	.short	0x0101


	//----- nvinfo : EIATTR_INT_WARP_WIDE_INSTR_OFFSETS
	.align		4
        /*0030*/ 	.byte	0x04, 0x31
        /*0032*/ 	.short	(.L_27 - .L_26)


	//   ....[0]....
.L_26:
        /*0034*/ 	.word	0x00000500


	//   ....[1]....
        /*0038*/ 	.word	0x00000520


	//   ....[2]....
        /*003c*/ 	.word	0x000006e0


	//----- nvinfo : EIATTR_COOP_GROUP_MASK_REGIDS
	.align		4
.L_27:
        /*0040*/ 	.byte	0x04, 0x29
        /*0042*/ 	.short	(.L_29 - .L_28)


	//   ....[0]....
.L_28:
        /*0044*/ 	.word	0xffffffff


	//   ....[1]....
        /*0048*/ 	.word	0xffffffff


	//   ....[2]....
        /*004c*/ 	.word	0xffffffff


	//   ....[3]....
        /*0050*/ 	.word	0xffffffff


	//   ....[4]....
        /*0054*/ 	.word	0xffffffff


	//   ....[5]....
        /*0058*/ 	.word	0xffffffff


	//----- nvinfo : EIATTR_COOP_GROUP_INSTR_OFFSETS
	.align		4
.L_29:
        /*005c*/ 	.byte	0x04, 0x28
        /*005e*/ 	.short	(.L_31 - .L_30)


	//   ....[0]....
.L_30:
        /*0060*/ 	.word	0x00000060


	//   ....[1]....
        /*0064*/ 	.word	0x00000070


	//   ....[2]....
        /*0068*/ 	.word	0x00000130


	//   ....[3]....
        /*006c*/ 	.word	0x000003a0


	//   ....[4]....
        /*0070*/ 	.word	0x00000850


	//   ....[5]....
        /*0074*/ 	.word	0x00001290


	//----- nvinfo : EIATTR_REG_RECONFIG
	.align		4
.L_31:
        /*0078*/ 	.byte	0x01, 0x54
	.zero		2


	//----- nvinfo : EIATTR_SYSCALL_OFFSETS
	.align		4
        /*007c*/ 	.byte	0x04, 0x46
        /*007e*/ 	.short	(.L_33 - .L_32)


	//   ....[0]....
.L_32:
        /*0080*/ 	.word	0x00001460


	//----- nvinfo : EIATTR_MBARRIER_INSTR_OFFSETS
	.align		4
.L_33:
        /*0084*/ 	.byte	0x04, 0x39
        /*0086*/ 	.short	(.L_35 - .L_34)


	//   ....[0]....
.L_34:
        /*0088*/ 	.word	0x00000250
        /*008c*/ 	.word	0x000000ff
        /*0090*/ 	.word	0x00000000
        /*0094*/ 	.short	0x0100
        /*0096*/ 	.byte	0x08
	.zero		1


	//   ....[1]....
        /*0098*/ 	.word	0x00000260
        /*009c*/ 	.word	0x000000ff
        /*00a0*/ 	.word	0x00000048
        /*00a4*/ 	.short	0x0100
        /*00a6*/ 	.byte	0x08
	.zero		1


	//   ....[2]....
        /*00a8*/ 	.word	0x00000270
        /*00ac*/ 	.word	0x000000ff
        /*00b0*/ 	.word	0x00000008
        /*00b4*/ 	.short	0x0100
        /*00b6*/ 	.byte	0x08
	.zero		1


	//   ....[3]....
        /*00b8*/ 	.word	0x00000280
        /*00bc*/ 	.word	0x000000ff
        /*00c0*/ 	.word	0x00000050
        /*00c4*/ 	.short	0x0100
        /*00c6*/ 	.byte	0x08
	.zero		1


	//   ....[4]....
        /*00c8*/ 	.word	0x00000290
        /*00cc*/ 	.word	0x000000ff
        /*00d0*/ 	.word	0x00000010
        /*00d4*/ 	.short	0x0100
        /*00d6*/ 	.byte	0x08
	.zero		1


	//   ....[5]....
        /*00d8*/ 	.word	0x000002a0
        /*00dc*/ 	.word	0x000000ff
        /*00e0*/ 	.word	0x00000058
        /*00e4*/ 	.short	0x0100
        /*00e6*/ 	.byte	0x08
	.zero		1


	//   ....[6]....
        /*00e8*/ 	.word	0x000002b0
        /*00ec*/ 	.word	0x000000ff
        /*00f0*/ 	.word	0x00000018
        /*00f4*/ 	.short	0x0100
        /*00f6*/ 	.byte	0x08
	.zero		1


	//   ....[7]....
        /*00f8*/ 	.word	0x000002c0
        /*00fc*/ 	.word	0x000000ff
        /*0100*/ 	.word	0x00000060
        /*0104*/ 	.short	0x0100
        /*0106*/ 	.byte	0x08
	.zero		1


	//   ....[8]....
        /*0108*/ 	.word	0x000002d0
        /*010c*/ 	.word	0x000000ff
        /*0110*/ 	.word	0x00000020
        /*0114*/ 	.short	0x0100
        /*0116*/ 	.byte	0x08
	.zero		1


	//   ....[9]....
        /*0118*/ 	.word	0x000002e0
        /*011c*/ 	.word	0x000000ff
        /*0120*/ 	.word	0x00000068
        /*0124*/ 	.short	0x0100
        /*0126*/ 	.byte	0x08
	.zero		1


	//   ....[10]....
        /*0128*/ 	.word	0x000002f0
        /*012c*/ 	.word	0x000000ff
        /*0130*/ 	.word	0x00000028
        /*0134*/ 	.short	0x0100
        /*0136*/ 	.byte	0x08
	.zero		1


	//   ....[11]....
        /*0138*/ 	.word	0x00000300
        /*013c*/ 	.word	0x000000ff
        /*0140*/ 	.word	0x00000070
        /*0144*/ 	.short	0x0100
        /*0146*/ 	.byte	0x08
	.zero		1


	//   ....[12]....
        /*0148*/ 	.word	0x00000310
        /*014c*/ 	.word	0x000000ff
        /*0150*/ 	.word	0x00000030
        /*0154*/ 	.short	0x0100
        /*0156*/ 	.byte	0x08
	.zero		1


	//   ....[13]....
        /*0158*/ 	.word	0x00000320
        /*015c*/ 	.word	0x000000ff
        /*0160*/ 	.word	0x00000078
        /*0164*/ 	.short	0x0100
        /*0166*/ 	.byte	0x08
	.zero		1


	//   ....[14]....
        /*0168*/ 	.word	0x00000330
        /*016c*/ 	.word	0x000000ff
        /*0170*/ 	.word	0x00000038
        /*0174*/ 	.short	0x0100
        /*0176*/ 	.byte	0x08
	.zero		1


	//   ....[15]....
        /*0178*/ 	.word	0x00000340
        /*017c*/ 	.word	0x000000ff
        /*0180*/ 	.word	0x00000080
        /*0184*/ 	.short	0x0100
        /*0186*/ 	.byte	0x08
	.zero		1


	//   ....[16]....
        /*0188*/ 	.word	0x00000350
        /*018c*/ 	.word	0x000000ff
        /*0190*/ 	.word	0x00000040
        /*0194*/ 	.short	0x0100
        /*0196*/ 	.byte	0x08
	.zero		1


	//   ....[17]....
        /*0198*/ 	.word	0x00000360
        /*019c*/ 	.word	0x000000ff
        /*01a0*/ 	.word	0x00000088
        /*01a4*/ 	.short	0x0100
        /*01a6*/ 	.byte	0x08
	.zero		1


	//   ....[18]....
        /*01a8*/ 	.word	0x00000790
        /*01ac*/ 	.word	0x000000ff
        /*01b0*/ 	.word	0x000000a0
        /*01b4*/ 	.short	0x0100
        /*01b6*/ 	.byte	0x06
	.zero		1


	//   ....[19]....
        /*01b8*/ 	.word	0x00000800
        /*01bc*/ 	.word	0x000000ff
        /*01c0*/ 	.word	0x000000a8
        /*01c4*/ 	.short	0x0100
        /*01c6*/ 	.byte	0x06
	.zero		1


	//   ....[20]....
        /*01c8*/ 	.word	0x00001530
        /*01cc*/ 	.word	0x00000003
        /*01d0*/ 	.word	0x00000000
        /*01d4*/ 	.short	0x010a
        /*01d6*/ 	.byte	0x3f
	.zero		1


	//   ....[21]....
        /*01d8*/ 	.word	0x00001570
        /*01dc*/ 	.word	0x00000003
        /*01e0*/ 	.word	0x00000000
        /*01e4*/ 	.short	0x010a
        /*01e6*/ 	.byte	0x3f
	.zero		1


	//   ....[22]....
        /*01e8*/ 	.word	0x000018f0
        /*01ec*/ 	.word	0x00000005
        /*01f0*/ 	.word	0x00000000
        /*01f4*/ 	.short	0x010a
        /*01f6*/ 	.byte	0x3f
	.zero		1


	//   ....[23]....
        /*01f8*/ 	.word	0x00001930
        /*01fc*/ 	.word	0x00000005
        /*0200*/ 	.word	0x00000000
        /*0204*/ 	.short	0x010a
        /*0206*/ 	.byte	0x3f
	.zero		1


	//   ....[24]....
        /*0208*/ 	.word	0x00001b50
        /*020c*/ 	.word	0x00000004
        /*0210*/ 	.word	0x00000000
        /*0214*/ 	.short	0x0101
        /*0216*/ 	.byte	0x3f
	.zero		1


	//   ....[25]....
        /*0218*/ 	.word	0x00001d70
        /*021c*/ 	.word	0x00000000
        /*0220*/ 	.word	0x00000000
        /*0224*/ 	.short	0x0101
        /*0226*/ 	.byte	0x3f
	.zero		1


	//   ....[26]....
        /*0228*/ 	.word	0x000093c0
        /*022c*/ 	.word	0x00000017
        /*0230*/ 	.word	0x00000048
        /*0234*/ 	.short	0x010a
        /*0236*/ 	.byte	0x3f
	.zero		1


	//   ....[27]....
        /*0238*/ 	.word	0x00009730
        /*023c*/ 	.word	0x00000003
        /*0240*/ 	.word	0x000000a8
        /*0244*/ 	.short	0x0101
        /*0246*/ 	.byte	0x3f
	.zero		1


	//   ....[28]....
        /*0248*/ 	.word	0x00009e90
        /*024c*/ 	.word	0x00000007
        /*0250*/ 	.word	0x00000000
        /*0254*/ 	.short	0x010a
        /*0256*/ 	.byte	0x3f
	.zero		1


	//   ....[29]....
        /*0258*/ 	.word	0x00009f10
        /*025c*/ 	.word	0x00000008
        /*0260*/ 	.word	0x00000000
        /*0264*/ 	.short	0x010a
        /*0266*/ 	.byte	0x3f
	.zero		1


	//   ....[30]....
        /*0268*/ 	.word	0x00009fa0
        /*026c*/ 	.word	0x00000009
        /*0270*/ 	.word	0x00000000
        /*0274*/ 	.short	0x010a
        /*0276*/ 	.byte	0x3f
	.zero		1


	//   ....[31]....
        /*0278*/ 	.word	0x0000a030
        /*027c*/ 	.word	0x00000008
        /*0280*/ 	.word	0x00000000
        /*0284*/ 	.short	0x010a
        /*0286*/ 	.byte	0x3f
	.zero		1


	//   ....[32]....
        /*0288*/ 	.word	0x0000a0c0
        /*028c*/ 	.word	0x00000009
        /*0290*/ 	.word	0x00000000
        /*0294*/ 	.short	0x010a
        /*0296*/ 	.byte	0x3f
	.zero		1


	//   ....[33]....
        /*0298*/ 	.word	0x0000a150
        /*029c*/ 	.word	0x00000008
        /*02a0*/ 	.word	0x00000000
        /*02a4*/ 	.short	0x010a
        /*02a6*/ 	.byte	0x3f
	.zero		1


	//   ....[34]....
        /*02a8*/ 	.word	0x0000a1e0
        /*02ac*/ 	.word	0x00000009
        /*02b0*/ 	.word	0x00000000
        /*02b4*/ 	.short	0x010a
        /*02b6*/ 	.byte	0x3f
	.zero		1


	//   ....[35]....
        /*02b8*/ 	.word	0x0000a270
        /*02bc*/ 	.word	0x00000006
        /*02c0*/ 	.word	0x00000000
        /*02c4*/ 	.short	0x010a
        /*02c6*/ 	.byte	0x3f
	.zero		1


	//   ....[36]....
        /*02c8*/ 	.word	0x0000a300
        /*02cc*/ 	.word	0x00000003
        /*02d0*/ 	.word	0x00000000
        /*02d4*/ 	.short	0x010a
        /*02d6*/ 	.byte	0x3f
	.zero		1


	//   ....[37]....
        /*02d8*/ 	.word	0x0000a360
        /*02dc*/ 	.word	0x00000003
        /*02e0*/ 	.word	0x00000000
        /*02e4*/ 	.short	0x010a
        /*02e6*/ 	.byte	0x3f
	.zero		1


	//   ....[38]....
        /*02e8*/ 	.word	0x0000a3b0
        /*02ec*/ 	.word	0x00000005
        /*02f0*/ 	.word	0x00000000
        /*02f4*/ 	.short	0x010a
        /*02f6*/ 	.byte	0x3f
	.zero		1


	//   ....[39]....
        /*02f8*/ 	.word	0x0000a480
        /*02fc*/ 	.word	0x00000017
        /*0300*/ 	.word	0x00000048
        /*0304*/ 	.short	0x010a
        /*0306*/ 	.byte	0x3f
	.zero		1


	//   ....[40]....
        /*0308*/ 	.word	0x0000a550
        /*030c*/ 	.word	0x00000007
        /*0310*/ 	.word	0x00000000
        /*0314*/ 	.short	0x010a
        /*0316*/ 	.byte	0x3f
	.zero		1


	//   ....[41]....
        /*0318*/ 	.word	0x0000a5a0
        /*031c*/ 	.word	0x00000008
        /*0320*/ 	.word	0x00000000
        /*0324*/ 	.short	0x010a
        /*0326*/ 	.byte	0x3f
	.zero		1


	//   ....[42]....
        /*0328*/ 	.word	0x0000a5f0
        /*032c*/ 	.word	0x00000009
        /*0330*/ 	.word	0x00000000
        /*0334*/ 	.short	0x010a
        /*0336*/ 	.byte	0x3f
	.zero		1


	//   ....[43]....
        /*0338*/ 	.word	0x0000a640
        /*033c*/ 	.word	0x00000008
        /*0340*/ 	.word	0x00000000
        /*0344*/ 	.short	0x010a
        /*0346*/ 	.byte	0x3f
	.zero		1


	//   ....[44]....
        /*0348*/ 	.word	0x0000a690
        /*034c*/ 	.word	0x00000009
        /*0350*/ 	.word	0x00000000
        /*0354*/ 	.short	0x010a
        /*0356*/ 	.byte	0x3f
	.zero		1


	//   ....[45]....
        /*0358*/ 	.word	0x0000a6e0
        /*035c*/ 	.word	0x00000008
        /*0360*/ 	.word	0x00000000
        /*0364*/ 	.short	0x010a
        /*0366*/ 	.byte	0x3f
	.zero		1


	//   ....[46]....
        /*0368*/ 	.word	0x0000a730
        /*036c*/ 	.word	0x00000009
        /*0370*/ 	.word	0x00000000
        /*0374*/ 	.short	0x010a
        /*0376*/ 	.byte	0x3f
	.zero		1


	//   ....[47]....
        /*0378*/ 	.word	0x0000a780
        /*037c*/ 	.word	0x00000006
        /*0380*/ 	.word	0x00000000
        /*0384*/ 	.short	0x010a
        /*0386*/ 	.byte	0x3f
	.zero		1


	//----- nvinfo : EIATTR_NUM_MBARRIERS
	.align		4
.L_35:
        /*0388*/ 	.byte	0x03, 0x38
        /*038a*/ 	.short	0x0014


	//----- nvinfo : EIATTR_EXIT_INSTR_OFFSETS
	.align		4
        /*038c*/ 	.byte	0x04, 0x1c
        /*038e*/ 	.short	(.L_37 - .L_36)


	//   ....[0]....
.L_36:
        /*0390*/ 	.word	0x000009b0


	//   ....[1]....
        /*0394*/ 	.word	0x000011d0


	//   ....[2]....
        /*0398*/ 	.word	0x00008ad0


	//   ....[3]....
        /*039c*/ 	.word	0x00009030


	//   ....[4]....
        /*03a0*/ 	.word	0x0000a350


	//----- nvinfo : EIATTR_MAX_THREADS
	.align		4
.L_37:
        /*03a4*/ 	.byte	0x04, 0x05
        /*03a6*/ 	.short	(.L_39 - .L_38)
.L_38:
        /*03a8*/ 	.word	0x00000180
        /*03ac*/ 	.word	0x00000001
        /*03b0*/ 	.word	0x00000001


	//----- nvinfo : EIATTR_CRS_STACK_SIZE
	.align		4
.L_39:
        /*03b4*/ 	.byte	0x04, 0x1e
        /*03b6*/ 	.short	(.L_41 - .L_40)
.L_40:
        /*03b8*/ 	.word	0x00000000


	//----- nvinfo : EIATTR_CBANK_PARAM_SIZE
	.align		4
.L_41:
        /*03bc*/ 	.byte	0x03, 0x19
        /*03be*/ 	.short	0x0470


	//----- nvinfo : EIATTR_PARAM_CBANK
	.align		4
        /*03c0*/ 	.byte	0x04, 0x0a
        /*03c2*/ 	.short	(.L_43 - .L_42)
	.align		4
.L_42:
        /*03c4*/ 	.word	index@(.nv.constant0._ZN7cutlass13device_kernelINS_4gemm6kernel13GemmUniversalIN4cute5tupleIJiiiiEEENS1_10collective13CollectiveMmaINS1_34MainloopSm90TmaGmmaWarpSpecializedILi9ENS5_IJNS4_1CILi1EEENSA_ILi2EEESB_EEENS1_35KernelTmaWarpSpecializedCooperativeEEENS5_IJNSA_ILi256EEENSA_ILi128EEENSA_ILi64EEEEEEaNS5_IJlSB_lEEEaSK_NS4_8TiledMMAINS4_8MMA_AtomIJNS4_4SM904GMMA27MMA_64x128x32_S32S8S8_SS_TNEEEENS4_6LayoutINS5_IJSC_SB_SB_EEENS5_IJSB_NSA_ILi0EEEST_EEEEENS5_IJNS4_10UnderscoreESW_SW_EEEEENS4_23SM90_TMA_LOAD_MULTICASTENS4_14ComposedLayoutINS4_7SwizzleILi2ELi4ELi3EEENS4_18smem_ptr_flag_bitsILi8EEENSR_INS5_IJNSA_ILi8EEESI_EEENS5_IJSI_SB_EEEEEEEvNS4_8identityENS4_13SM90_TMA_LOADES19_vS1A_EENS_8epilogue10collective6detail29Sm90TmaWarpSpecializedAdapterINS1E_15DefaultEpilogueIaSK_SK_NS1D_6thread17LinearCombinationIaLi1EiiLNS1I_9ScaleType4KindE0ELNS_15FloatRoundStyleE2EaEENS1_15EpilogueDefaultEEEEEvvEEEEvNT_6ParamsE)
        /*03c8*/ 	.short	0x0210
        /*03ca*/ 	.short	0x0470


	//----- nvinfo : EIATTR_SW_WAR
	.align		4
.L_43:
        /*03cc*/ 	.byte	0x04, 0x36
        /*03ce*/ 	.short	(.L_45 - .L_44)
.L_44:
        /*03d0*/ 	.word	0x00000008
.L_45:


//--------------------- .nv.callgraph             --------------------------
	.section	.nv.callgraph,"",@"SHT_CUDA_CALLGRAPH"
	.align	4
	.sectionentsize	8
	.align		4
        /*0000*/ 	.word	0x00000000
	.align		4
        /*0004*/ 	.word	0xffffffff
	.align		4
        /*0008*/ 	.word	index@(_ZN7cutlass13device_kernelINS_4gemm6kernel13GemmUniversalIN4cute5tupleIJiiiiEEENS1_10collective13CollectiveMmaINS1_34MainloopSm90TmaGmmaWarpSpecializedILi9ENS5_IJNS4_1CILi1EEENSA_ILi2EEESB_EEENS1_35KernelTmaWarpSpecializedCooperativeEEENS5_IJNSA_ILi256EEENSA_ILi128EEENSA_ILi64EEEEEEaNS5_IJlSB_lEEEaSK_NS4_8TiledMMAINS4_8MMA_AtomIJNS4_4SM904GMMA27MMA_64x128x32_S32S8S8_SS_TNEEEENS4_6LayoutINS5_IJSC_SB_SB_EEENS5_IJSB_NSA_ILi0EEEST_EEEEENS5_IJNS4_10UnderscoreESW_SW_EEEEENS4_23SM90_TMA_LOAD_MULTICASTENS4_14ComposedLayoutINS4_7SwizzleILi2ELi4ELi3EEENS4_18smem_ptr_flag_bitsILi8EEENSR_INS5_IJNSA_ILi8EEESI_EEENS5_IJSI_SB_EEEEEEEvNS4_8identityENS4_13SM90_TMA_LOADES19_vS1A_EENS_8epilogue10collective6detail29Sm90TmaWarpSpecializedAdapterINS1E_15DefaultEpilogueIaSK_SK_NS1D_6thread17LinearCombinationIaLi1EiiLNS1I_9ScaleType4KindE0ELNS_15FloatRoundStyleE2EaEENS1_15EpilogueDefaultEEEEEvvEEEEvNT_6ParamsE)
	.align		4
        /*000c*/ 	.word	index@(__assertfail)
	.align		4
        /*0010*/ 	.word	0x00000000
	.align		4
        /*0014*/ 	.word	0xfffffffe
	.align		4
        /*0018*/ 	.word	0x00000000
	.align		4
        /*001c*/ 	.word	0xfffffffd
	.align		4
        /*0020*/ 	.word	0x00000000
	.align		4
        /*0024*/ 	.word	0xfffffffc


//--------------------- .nv.constant4             --------------------------
	.section	.nv.constant4,"a",@progbits
	.align	8
	.align		8
.nv.constant4:
        /*0000*/ 	.dword	__assertfail
	.align		8
        /*0008*/ 	.dword	__unnamed_1
	.align		8
        /*0010*/ 	.dword	_ZN40_INTERNAL_053369ab_4_k_cu_8554fcd9_265884cuda3std3__45__cpo5beginE
	.align		8
        /*0018*/ 	.dword	_ZN40_INTERNAL_053369ab_4_k_cu_8554fcd9_265884cuda3std3__45__cpo3endE
	.align		8
        /*0020*/ 	.dword	_ZN40_INTERNAL_053369ab_4_k_cu_8554fcd9_265884cuda3std3__45__cpo6cbeginE
	.align		8
        /*0028*/ 	.dword	_ZN40_INTERNAL_053369ab_4_k_cu_8554fcd9_265884cuda3std3__45__cpo4cendE
	.align		8
        /*0030*/ 	.dword	_ZN40_INTERNAL_053369ab_4_k_cu_8554fcd9_265884cuda3std3__442_GLOBAL__N__053369ab_4_k_cu_8554fcd9_265886ignoreE
	.align		8
        /*0038*/ 	.dword	_ZN40_INTERNAL_053369ab_4_k_cu_8554fcd9_265884cuda3std3__419piecewise_constructE
	.align		8
        /*0040*/ 	.dword	_ZN40_INTERNAL_053369ab_4_k_cu_8554fcd9_265884cuda3std3__48in_placeE
	.align		8
        /*0048*/ 	.dword	_ZN40_INTERNAL_053369ab_4_k_cu_8554fcd9_265884cuda3std6ranges3__45__cpo4swapE
	.align		8
        /*0050*/ 	.dword	_ZN40_INTERNAL_053369ab_4_k_cu_8554fcd9_265884cuda3std6ranges3__45__cpo9iter_moveE
	.align		8
        /*0058*/ 	.dword	_ZN40_INTERNAL_053369ab_4_k_cu_8554fcd9_265884cute7productE
	.align		8
        /*0060*/ 	.dword	_ZN40_INTERNAL_053369ab_4_k_cu_8554fcd9_265884cute1_E
	.align		8
        /*0068*/ 	.dword	$str$22
	.align		8
        /*0070*/ 	.dword	$str$23


//--------------------- .text._ZN7cutlass13device_kernelINS_4gemm6kernel13GemmUniversalIN4cute5tupleIJiiiiEEENS1_10collective13CollectiveMmaINS1_34MainloopSm90TmaGmmaWarpSpecializedILi9ENS5_IJNS4_1CILi1EEENSA_ILi2EEESB_EEENS1_35KernelTmaWarpSpecializedCooperativeEEENS5_IJNSA_ILi256EEENSA_ILi128EEENSA_ILi64EEEEEEaNS5_IJlSB_lEEEaSK_NS4_8TiledMMAINS4_8MMA_AtomIJNS4_4SM904GMMA27MMA_64x128x32_S32S8S8_SS_TNEEEENS4_6LayoutINS5_IJSC_SB_SB_EEENS5_IJSB_NSA_ILi0EEEST_EEEEENS5_IJNS4_10UnderscoreESW_SW_EEEEENS4_23SM90_TMA_LOAD_MULTICASTENS4_14ComposedLayoutINS4_7SwizzleILi2ELi4ELi3EEENS4_18smem_ptr_flag_bitsILi8EEENSR_INS5_IJNSA_ILi8EEESI_EEENS5_IJSI_SB_EEEEEEEvNS4_8identityENS4_13SM90_TMA_LOADES19_vS1A_EENS_8epilogue10collective6detail29Sm90TmaWarpSpecializedAdapterINS1E_15DefaultEpilogueIaSK_SK_NS1D_6thread17LinearCombinationIaLi1EiiLNS1I_9ScaleType4KindE0ELNS_15FloatRoundStyleE2EaEENS1_15EpilogueDefaultEEEEEvvEEEEvNT_6ParamsE --------------------------
	.section	.text._ZN7cutlass13device_kernelINS_4gemm6kernel13GemmUniversalIN4cute5tupleIJiiiiEEENS1_10collective13CollectiveMmaINS1_34MainloopSm90TmaGmmaWarpSpecializedILi9ENS5_IJNS4_1CILi1EEENSA_ILi2EEESB_EEENS1_35KernelTmaWarpSpecializedCooperativeEEENS5_IJNSA_ILi256EEENSA_ILi128EEENSA_ILi64EEEEEEaNS5_IJlSB_lEEEaSK_NS4_8TiledMMAINS4_8MMA_AtomIJNS4_4SM904GMMA27MMA_64x128x32_S32S8S8_SS_TNEEEENS4_6LayoutINS5_IJSC_SB_SB_EEENS5_IJSB_NSA_ILi0EEEST_EEEEENS5_IJNS4_10UnderscoreESW_SW_EEEEENS4_23SM90_TMA_LOAD_MULTICASTENS4_14ComposedLayoutINS4_7SwizzleILi2ELi4ELi3EEENS4_18smem_ptr_flag_bitsILi8EEENSR_INS5_IJNSA_ILi8EEESI_EEENS5_IJSI_SB_EEEEEEEvNS4_8identityENS4_13SM90_TMA_LOADES19_vS1A_EENS_8epilogue10collective6detail29Sm90TmaWarpSpecializedAdapterINS1E_15DefaultEpilogueIaSK_SK_NS1D_6thread17LinearCombinationIaLi1EiiLNS1I_9ScaleType4KindE0ELNS_15FloatRoundStyleE2EaEENS1_15EpilogueDefaultEEEEEvvEEEEvNT_6ParamsE,"ax",@progbits
	.align	128
.text._ZN7cutlass13device_kernelINS_4gemm6kernel13GemmUniversalIN4cute5tupleIJiiiiEEENS1_10collective13CollectiveMmaINS1_34MainloopSm90TmaGmmaWarpSpecializedILi9ENS5_IJNS4_1CILi1EEENSA_ILi2EEESB_EEENS1_35KernelTmaWarpSpecializedCooperativeEEENS5_IJNSA_ILi256EEENSA_ILi128EEENSA_ILi64EEEEEEaNS5_IJlSB_lEEEaSK_NS4_8TiledMMAINS4_8MMA_AtomIJNS4_4SM904GMMA27MMA_64x128x32_S32S8S8_SS_TNEEEENS4_6LayoutINS5_IJSC_SB_SB_EEENS5_IJSB_NSA_ILi0EEEST_EEEEENS5_IJNS4_10UnderscoreESW_SW_EEEEENS4_23SM90_TMA_LOAD_MULTICASTENS4_14ComposedLayoutINS4_7SwizzleILi2ELi4ELi3EEENS4_18smem_ptr_flag_bitsILi8EEENSR_INS5_IJNSA_ILi8EEESI_EEENS5_IJSI_SB_EEEEEEEvNS4_8identityENS4_13SM90_TMA_LOADES19_vS1A_EENS_8epilogue10collective6detail29Sm90TmaWarpSpecializedAdapterINS1E_15DefaultEpilogueIaSK_SK_NS1D_6thread17LinearCombinationIaLi1EiiLNS1I_9ScaleType4KindE0ELNS_15FloatRoundStyleE2EaEENS1_15EpilogueDefaultEEEEEvvEEEEvNT_6ParamsE:
        .type           _ZN7cutlass13device_kernelINS_4gemm6kernel13GemmUniversalIN4cute5tupleIJiiiiEEENS1_10collective13CollectiveMmaINS1_34MainloopSm90TmaGmmaWarpSpecializedILi9ENS5_IJNS4_1CILi1EEENSA_ILi2EEESB_EEENS1_35KernelTmaWarpSpecializedCooperativeEEENS5_IJNSA_ILi256EEENSA_ILi128EEENSA_ILi64EEEEEEaNS5_IJlSB_lEEEaSK_NS4_8TiledMMAINS4_8MMA_AtomIJNS4_4SM904GMMA27MMA_64x128x32_S32S8S8_SS_TNEEEENS4_6LayoutINS5_IJSC_SB_SB_EEENS5_IJSB_NSA_ILi0EEEST_EEEEENS5_IJNS4_10UnderscoreESW_SW_EEEEENS4_23SM90_TMA_LOAD_MULTICASTENS4_14ComposedLayoutINS4_7SwizzleILi2ELi4ELi3EEENS4_18smem_ptr_flag_bitsILi8EEENSR_INS5_IJNSA_ILi8EEESI_EEENS5_IJSI_SB_EEEEEEEvNS4_8identityENS4_13SM90_TMA_LOADES19_vS1A_EENS_8epilogue10collective6detail29Sm90TmaWarpSpecializedAdapterINS1E_15DefaultEpilogueIaSK_SK_NS1D_6thread17LinearCombinationIaLi1EiiLNS1I_9ScaleType4KindE0ELNS_15FloatRoundStyleE2EaEENS1_15EpilogueDefaultEEEEEvvEEEEvNT_6ParamsE,@function
        .size           _ZN7cutlass13device_kernelINS_4gemm6kernel13GemmUniversalIN4cute5tupleIJiiiiEEENS1_10collective13CollectiveMmaINS1_34MainloopSm90TmaGmmaWarpSpecializedILi9ENS5_IJNS4_1CILi1EEENSA_ILi2EEESB_EEENS1_35KernelTmaWarpSpecializedCooperativeEEENS5_IJNSA_ILi256EEENSA_ILi128EEENSA_ILi64EEEEEEaNS5_IJlSB_lEEEaSK_NS4_8TiledMMAINS4_8MMA_AtomIJNS4_4SM904GMMA27MMA_64x128x32_S32S8S8_SS_TNEEEENS4_6LayoutINS5_IJSC_SB_SB_EEENS5_IJSB_NSA_ILi0EEEST_EEEEENS5_IJNS4_10UnderscoreESW_SW_EEEEENS4_23SM90_TMA_LOAD_MULTICASTENS4_14ComposedLayoutINS4_7SwizzleILi2ELi4ELi3EEENS4_18smem_ptr_flag_bitsILi8EEENSR_INS5_IJNSA_ILi8EEESI_EEENS5_IJSI_SB_EEEEEEEvNS4_8identityENS4_13SM90_TMA_LOADES19_vS1A_EENS_8epilogue10collective6detail29Sm90TmaWarpSpecializedAdapterINS1E_15DefaultEpilogueIaSK_SK_NS1D_6thread17LinearCombinationIaLi1EiiLNS1I_9ScaleType4KindE0ELNS_15FloatRoundStyleE2EaEENS1_15EpilogueDefaultEEEEEvvEEEEvNT_6ParamsE,(.L_x_342 - _ZN7cutlass13device_kernelINS_4gemm6kernel13GemmUniversalIN4cute5tupleIJiiiiEEENS1_10collective13CollectiveMmaINS1_34MainloopSm90TmaGmmaWarpSpecializedILi9ENS5_IJNS4_1CILi1EEENSA_ILi2EEESB_EEENS1_35KernelTmaWarpSpecializedCooperativeEEENS5_IJNSA_ILi256EEENSA_ILi128EEENSA_ILi64EEEEEEaNS5_IJlSB_lEEEaSK_NS4_8TiledMMAINS4_8MMA_AtomIJNS4_4SM904GMMA27MMA_64x128x32_S32S8S8_SS_TNEEEENS4_6LayoutINS5_IJSC_SB_SB_EEENS5_IJSB_NSA_ILi0EEEST_EEEEENS5_IJNS4_10UnderscoreESW_SW_EEEEENS4_23SM90_TMA_LOAD_MULTICASTENS4_14ComposedLayoutINS4_7SwizzleILi2ELi4ELi3EEENS4_18smem_ptr_flag_bitsILi8EEENSR_INS5_IJNSA_ILi8EEESI_EEENS5_IJSI_SB_EEEEEEEvNS4_8identityENS4_13SM90_TMA_LOADES19_vS1A_EENS_8epilogue10collective6detail29Sm90TmaWarpSpecializedAdapterINS1E_15DefaultEpilogueIaSK_SK_NS1D_6thread17LinearCombinationIaLi1EiiLNS1I_9ScaleType4KindE0ELNS_15FloatRoundStyleE2EaEENS1_15EpilogueDefaultEEEEEvvEEEEvNT_6ParamsE)
        .other          _ZN7cutlass13device_kernelINS_4gemm6kernel13GemmUniversalIN4cute5tupleIJiiiiEEENS1_10collective13CollectiveMmaINS1_34MainloopSm90TmaGmmaWarpSpecializedILi9ENS5_IJNS4_1CILi1EEENSA_ILi2EEESB_EEENS1_35KernelTmaWarpSpecializedCooperativeEEENS5_IJNSA_ILi256EEENSA_ILi128EEENSA_ILi64EEEEEEaNS5_IJlSB_lEEEaSK_NS4_8TiledMMAINS4_8MMA_AtomIJNS4_4SM904GMMA27MMA_64x128x32_S32S8S8_SS_TNEEEENS4_6LayoutINS5_IJSC_SB_SB_EEENS5_IJSB_NSA_ILi0EEEST_EEEEENS5_IJNS4_10UnderscoreESW_SW_EEEEENS4_23SM90_TMA_LOAD_MULTICASTENS4_14ComposedLayoutINS4_7SwizzleILi2ELi4ELi3EEENS4_18smem_ptr_flag_bitsILi8EEENSR_INS5_IJNSA_ILi8EEESI_EEENS5_IJSI_SB_EEEEEEEvNS4_8identityENS4_13SM90_TMA_LOADES19_vS1A_EENS_8epilogue10collective6detail29Sm90TmaWarpSpecializedAdapterINS1E_15DefaultEpilogueIaSK_SK_NS1D_6thread17LinearCombinationIaLi1EiiLNS1I_9ScaleType4KindE0ELNS_15FloatRoundStyleE2EaEENS1_15EpilogueDefaultEEEEEvvEEEEvNT_6ParamsE,@"STO_CUDA_ENTRY STV_DEFAULT"
_ZN7cutlass13device_kernelINS_4gemm6kernel13GemmUniversalIN4cute5tupleIJiiiiEEENS1_10collective13CollectiveMmaINS1_34MainloopSm90TmaGmmaWarpSpecializedILi9ENS5_IJNS4_1CILi1EEENSA_ILi2EEESB_EEENS1_35KernelTmaWarpSpecializedCooperativeEEENS5_IJNSA_ILi256EEENSA_ILi128EEENSA_ILi64EEEEEEaNS5_IJlSB_lEEEaSK_NS4_8TiledMMAINS4_8MMA_AtomIJNS4_4SM904GMMA27MMA_64x128x32_S32S8S8_SS_TNEEEENS4_6LayoutINS5_IJSC_SB_SB_EEENS5_IJSB_NSA_ILi0EEEST_EEEEENS5_IJNS4_10UnderscoreESW_SW_EEEEENS4_23SM90_TMA_LOAD_MULTICASTENS4_14ComposedLayoutINS4_7SwizzleILi2ELi4ELi3EEENS4_18smem_ptr_flag_bitsILi8EEENSR_INS5_IJNSA_ILi8EEESI_EEENS5_IJSI_SB_EEEEEEEvNS4_8identityENS4_13SM90_TMA_LOADES19_vS1A_EENS_8epilogue10collective6detail29Sm90TmaWarpSpecializedAdapterINS1E_15DefaultEpilogueIaSK_SK_NS1D_6thread17LinearCombinationIaLi1EiiLNS1I_9ScaleType4KindE0ELNS_15FloatRoundStyleE2EaEENS1_15EpilogueDefaultEEEEEvvEEEEvNT_6ParamsE:
[----:B------:R-:W0:Y:S01]  /*0000*/  LDC R1, c[0x0][0x28] ;  /* 0x00000a00ff017b82 */ /* 0x000e220000000800 */
[----:B------:R-:W1:Y:S01]  /*0010*/  S2R R18, SR_TID.X ;  /* 0x0000000000127919 */ /* 0x000e620000002100 */
[----:B------:R-:W-:Y:S01]  /*0020*/  ELECT P0, URZ, PT ;  /* 0x00000000003f782f */ /* 0x000fe20003800000 */
[----:B------:R-:W-:Y:S01]  /*0030*/  BSSY B0, `(.L_x_0) ;  /* 0x000000f000007945 */ /* 0x000fe20003800000 */
[--C-:B-1----:R-:W-:Y:S02]  /*0040*/  SHF.R.U32.HI R0, RZ, 0x5, R18.reuse ;  /* 0x00000005ff007819 */ /* 0x102fe40000011612 */
[----:B------:R-:W-:-:S03]  /*0050*/  SHF.R.U32.HI R3, RZ, 0x7, R18 ;  /* 0x00000007ff037819 */ /* 0x000fc60000011612 */
[----:B------:R-:W1:Y:S04]  /*0060*/  SHFL.IDX PT, R2, R0, RZ, 0x1f ;  /* 0x00001fff00027589 */ /* 0x000e6800000e0000 */
[----:B------:R2:W3:Y:S01]  /*0070*/  SHFL.IDX PT, R5, R3, RZ, 0x1f ;  /* 0x00001fff03057589 */ /* 0x0004e200000e0000 */
[----:B-1----:R-:W-:-:S13]  /*0080*/  ISETP.NE.OR P0, PT, R2, RZ, !P0 ;  /* 0x000000ff0200720c */ /* 0x002fda0004705670 */
[----:B0-23--:R-:W-:Y:S05]  /*0090*/  @P0 BRA `(.L_x_1) ;  /* 0x0000000000200947 */ /* 0x00dfea0003800000 */
[----:B------:R-:W-:Y:S02]  /*00a0*/  ULDC.64 UR4, c[0x0][0x198] ;  /* 0x0000660000047ab9 */ /* 0x000fe40000000a00 */
[----:B------:R-:W-:Y:S02]  /*00b0*/  UIADD3 UR6, UP0, UR4, 0xf0, URZ ;  /* 0x000000f004067890 */ /* 0x000fe4000ff1e03f */
[----:B------:R-:W-:Y:S02]  /*00c0*/  UIADD3 UR4, UP1, UR4, 0x1f0, URZ ;  /* 0x000001f004047890 */ /* 0x000fe4000ff3e03f */
[----:B------:R-:W-:Y:S02]  /*00d0*/  UIADD3.X UR7, URZ, UR5, URZ, UP0, !UPT ;  /* 0x000000053f077290 */ /* 0x000fe400087fe43f */
[----:B------:R-:W-:-:S07]  /*00e0*/  UIADD3.X UR5, URZ, UR5, URZ, UP1, !UPT ;  /* 0x000000053f057290 */ /* 0x000fce0008ffe43f */
[----:B------:R0:W-:Y:S02]  /*00f0*/  UTMACCTL.PF [UR6] ;  /* 0x00000000060079b9 */ /* 0x0001e40008040000 */
[----:B------:R0:W-:Y:S02]  /*0100*/  UTMACCTL.PF [UR4] ;  /* 0x00000000040079b9 */ /* 0x0001e40008040000 */
[----:B0-----:R-:W-:Y:S01]  /*0110*/  NOP ;  /* 0x0000000000007918 */ /* 0x001fe20000000000 */
.L_x_1:
[----:B------:R-:W-:Y:S05]  /*0120*/  BSYNC B0 ;  /* 0x0000000000007941 */ /* 0x000fea0003800000 */
.L_x_0:
[----:B------:R-:W0:Y:S02]  /*0130*/  SHFL.IDX PT, R3, R0, RZ, 0x1f ;  /* 0x00001fff00037589 */ /* 0x000e2400000e0000 */
[----:B0-----:R-:W-:-:S13]  /*0140*/  ISETP.NE.AND P0, PT, R3, RZ, PT ;  /* 0x000000ff0300720c */ /* 0x001fda0003f05270 */
[----:B------:R-:W-:Y:S05]  /*0150*/  @P0 BRA `(.L_x_2) ;  /* 0x00000000008c0947 */ /* 0x000fea0003800000 */
[----:B------:R-:W-:Y:S01]  /*0160*/  ELECT P0, URZ, PT ;  /* 0x00000000003f782f */ /* 0x000fe20003800000 */
[----:B------:R-:W-:-:S12]  /*0170*/  BSSY B0, `(.L_x_2) ;  /* 0x0000021000007945 */ /* 0x000fd80003800000 */
[----:B------:R-:W-:Y:S05]  /*0180*/  @!P0 BRA `(.L_x_3) ;  /* 0x00000000007c8947 */ /* 0x000fea0003800000 */
[----:B------:R-:W0:Y:S01]  /*0190*/  S2UR UR8, SR_CgaCtaId ;  /* 0x00000000000879c3 */ /* 0x000e220000008800 */
[----:B------:R-:W-:Y:S01]  /*01a0*/  UMOV UR4, 0x400 ;  /* 0x0000040000047882 */ /* 0x000fe20000000000 */
[----:B------:R-:W-:Y:S01]  /*01b0*/  UMOV UR5, 0x1 ;  /* 0x0000000100057882 */ /* 0x000fe20000000000 */
[----:B------:R-:W-:Y:S02]  /*01c0*/  UMOV UR6, 0x4 ;  /* 0x0000000400067882 */ /* 0x000fe40000000000 */
[----:B------:R-:W-:-:S04]  /*01d0*/  UIADD3 UR6, -UR6, 0x100000, URZ ;  /* 0x0010000006067890 */ /* 0x000fc8000fffe13f */
[----:B------:R-:W-:Y:S02]  /*01e0*/  USHF.L.U32 UR7, UR6, 0xb, URZ ;  /* 0x0000000b06077899 */ /* 0x000fe4000800063f */
[----:B------:R-:W-:Y:S02]  /*01f0*/  USHF.L.U32 UR6, UR6, 0x1, URZ ;  /* 0x0000000106067899 */ /* 0x000fe4000800063f */
[----:B0-----:R-:W-:Y:S02]  /*0200*/  ULEA UR8, UR8, UR4, 0x18 ;  /* 0x0000000408087291 */ /* 0x001fe4000f8ec03f */
[----:B------:R-:W-:-:S04]  /*0210*/  UIADD3 UR4, -UR5, 0x100000, URZ ;  /* 0x0010000005047890 */ /* 0x000fc8000fffe13f */
[----:B------:R-:W-:Y:S02]  /*0220*/  USHF.L.U32 UR5, UR4, 0xb, URZ ;  /* 0x0000000b04057899 */ /* 0x000fe4000800063f */
[----:B------:R-:W-:Y:S01]  /*0230*/  USHF.L.U32 UR4, UR4, 0x1, URZ ;  /* 0x0000000104047899 */ /* 0x000fe2000800063f */
[----:B------:R-:W0:Y:S11]  /*0240*/  FENCE.VIEW.ASYNC.S ;  /* 0x00000000000073c6 */ /* 0x000e360000000000 */
[----:B0-----:R0:W1:Y:S01]  /*0250*/  SYNCS.EXCH.64 URZ, [UR8], UR4 ;  /* 0x00000004083f75b2 */ /* 0x0010620008000100 */
[----:B------:R0:W2:Y:S01]  /*0260*/  SYNCS.EXCH.64 URZ, [UR8+0x48], UR6 ;  /* 0x00004806083f75b2 */ /* 0x0000a20008000100 */
[----:B------:R0:W3:Y:S01]  /*0270*/  SYNCS.EXCH.64 URZ, [UR8+0x8], UR4 ;  /* 0x00000804083f75b2 */ /* 0x0000e20008000100 */
[----:B------:R0:W4:Y:S01]  /*0280*/  SYNCS.EXCH.64 URZ, [UR8+0x50], UR6 ;  /* 0x00005006083f75b2 */ /* 0x0001220008000100 */
[----:B------:R0:W0:Y:S01]  /*0290*/  SYNCS.EXCH.64 URZ, [UR8+0x10], UR4 ;  /* 0x00001004083f75b2 */ /* 0x0000220008000100 */
        /* <DEDUP_REMOVED lines=13> */
[----:B------:R-:W-:Y:S01]  /*0370*/  NOP ;  /* 0x0000000000007918 */ /* 0x000fe20000000000 */
.L_x_3:
[----:B0-----:R-:W-:Y:S05]  /*0380*/  BSYNC B0 ;  /* 0x0000000000007941 */ /* 0x001fea0003800000 */
.L_x_2:
[----:B------:R-:W-:Y:S01]  /*0390*/  SHF.R.S32.HI R7, RZ, 0x1f, R18 ;  /* 0x0000001fff077819 */ /* 0x000fe20000011412 */
[----:B------:R-:W0:Y:S01]  /*03a0*/  SHFL.IDX PT, R0, R0, RZ, 0x1f ;  /* 0x00001fff00007589 */ /* 0x000e2200000e0000 */
[----:B------:R-:W5:Y:S01]  /*03b0*/  S2UR UR8, SR_CTAID.X ;  /* 0x00000000000879c3 */ /* 0x000f620000002500 */
[----:B------:R-:W-:Y:S02]  /*03c0*/  ELECT P0, URZ, PT ;  /* 0x00000000003f782f */ /* 0x000fe40003800000 */
[----:B------:R-:W-:Y:S01]  /*03d0*/  LEA.HI R7, R7, R18, RZ, 0x7 ;  /* 0x0000001207077211 */ /* 0x000fe200078f38ff */
[----:B------:R-:W1:Y:S01]  /*03e0*/  S2R R4, SR_CTAID.Y ;  /* 0x0000000000047919 */ /* 0x000e620000002600 */
[----:B------:R-:W-:Y:S01]  /*03f0*/  ULDC UR4, c[0x0][0x154] ;  /* 0x0000550000047ab9 */ /* 0x000fe20000000800 */
[----:B------:R-:W-:Y:S01]  /*0400*/  NOP ;  /* 0x0000000000007918 */ /* 0x000fe20000000000 */
[----:B------:R-:W-:Y:S01]  /*0410*/  LOP3.LUT R7, R7, 0xffffff80, RZ, 0xc0, !PT ;  /* 0xffffff8007077812 */ /* 0x000fe200078ec0ff */
[----:B------:R-:W-:Y:S01]  /*0420*/  NOP ;  /* 0x0000000000007918 */ /* 0x000fe20000000000 */
[----:B------:R-:W2:Y:S03]  /*0430*/  LDC R13, c[0x0][0x140] ;  /* 0x00005000ff0d7b82 */ /* 0x000ea60000000800 */
[----:B------:R-:W-:-:S05]  /*0440*/  IMAD.IADD R7, R18, 0x1, -R7 ;  /* 0x0000000112077824 */ /* 0x000fca00078e0a07 */
[----:B------:R-:W-:Y:S01]  /*0450*/  SHF.R.S32.HI R6, RZ, 0x1f, R7 ;  /* 0x0000001fff067819 */ /* 0x000fe20000011407 */
[----:B------:R-:W3:Y:S01]  /*0460*/  LDC R10, c[0x0][0x144] ;  /* 0x00005100ff0a7b82 */ /* 0x000ee20000000800 */
[----:B------:R-:W-:Y:S02]  /*0470*/  LOP3.LUT P2, RZ, R7, 0x7, RZ, 0xc0, !PT ;  /* 0x0000000707ff7812 */ /* 0x000fe4000784c0ff */
[----:B------:R-:W-:Y:S02]  /*0480*/  LEA.HI R6, R6, R7, RZ, 0x3 ;  /* 0x0000000706067211 */ /* 0x000fe400078f18ff */
[----:B0-----:R-:W-:Y:S02]  /*0490*/  ISETP.NE.OR P0, PT, R0, RZ, !P0 ;  /* 0x000000ff0000720c */ /* 0x001fe40004705670 */
[--C-:B------:R-:W-:Y:S02]  /*04a0*/  SHF.R.S32.HI R0, RZ, 0x3, R6.reuse ;  /* 0x00000003ff007819 */ /* 0x100fe40000011406 */
[----:B------:R-:W-:-:S02]  /*04b0*/  SHF.R.S32.HI R9, RZ, 0x1f, R6 ;  /* 0x0000001fff097819 */ /* 0x000fc40000011406 */
[----:B------:R-:W-:Y:S02]  /*04c0*/  SHF.R.S32.HI R6, RZ, 0x1f, R3 ;  /* 0x0000001fff067819 */ /* 0x000fe40000011403 */
[----:B------:R-:W-:Y:S02]  /*04d0*/  LEA.HI R9, R9, R0, RZ, 0x2 ;  /* 0x0000000009097211 */ /* 0x000fe400078f10ff */
[----:B------:R-:W-:Y:S02]  /*04e0*/  LEA.HI R6, R6, R3, RZ, 0x2 ;  /* 0x0000000306067211 */ /* 0x000fe400078f10ff */
[----:B-1----:R-:W-:Y:S01]  /*04f0*/  I2FP.F32.U32 R8, R4 ;  /* 0x0000000400087245 */ /* 0x002fe20000201000 */
[----:B------:R-:W-:Y:S01]  /*0500*/  VOTEU.ALL UP0, P0 ;  /* 0x00000000003f7886 */ /* 0x000fe20000000000 */
[----:B------:R-:W-:Y:S01]  /*0510*/  LOP3.LUT R6, R6, 0x3ffffffc, RZ, 0xc0, !PT ;  /* 0x3ffffffc06067812 */ /* 0x000fe200078ec0ff */
[----:B------:R-:W-:Y:S01]  /*0520*/  VOTEU.ALL UP1, P0 ;  /* 0x00000000003f7886 */ /* 0x000fe20000020000 */
[----:B------:R-:W-:Y:S01]  /*0530*/  LOP3.LUT R9, R9, 0xfffffffc, RZ, 0xc0, !PT ;  /* 0xfffffffc09097812 */ /* 0x000fe200078ec0ff */
[----:B------:R-:W-:Y:S01]  /*0540*/  FMUL R12, R8, UR4 ;  /* 0x00000004080c7c20 */ /* 0x000fe20008400000 */
[----:B------:R-:W0:Y:S01]  /*0550*/  @!UP0 S2UR UR7, SR_CgaCtaId ;  /* 0x00000000000789c3 */ /* 0x000e220000008800 */
[----:B------:R-:W-:Y:S01]  /*0560*/  IMAD.IADD R11, R3, 0x1, -R6 ;  /* 0x00000001030b7824 */ /* 0x000fe200078e0a06 */
[----:B-----5:R-:W-:Y:S01]  /*0570*/  I2FP.F32.U32 R6, UR8 ;  /* 0x0000000800067c45 */ /* 0x020fe20008201000 */
[----:B------:R-:W-:Y:S01]  /*0580*/  IMAD.IADD R0, R0, 0x1, -R9 ;  /* 0x0000000100007824 */ /* 0x000fe200078e0a09 */
[----:B------:R-:W-:Y:S01]  /*0590*/  ULDC UR4, c[0x0][0x150] ;  /* 0x0000540000047ab9 */ /* 0x000fe20000000800 */
[----:B------:R-:W1:Y:S01]  /*05a0*/  F2I.U32.TRUNC.NTZ R12, R12 ;  /* 0x0000000c000c7305 */ /* 0x000e62000020f000 */
[----:B------:R-:W-:Y:S01]  /*05b0*/  SHF.R.S32.HI R3, RZ, 0x1f, R2 ;  /* 0x0000001fff037819 */ /* 0x000fe20000011402 */
[----:B------:R-:W-:Y:S01]  /*05c0*/  FMUL R8, R6, UR4 ;  /* 0x0000000406087c20 */ /* 0x000fe20008400000 */
[----:B------:R-:W5:Y:S01]  /*05d0*/  LDC R9, c[0x0][0x148] ;  /* 0x00005200ff097b82 */ /* 0x000f620000000800 */
[----:B------:R-:W-:Y:S01]  /*05e0*/  IMAD R11, R11, 0x4, R0 ;  /* 0x000000040b0b7824 */ /* 0x000fe200078e0200 */
[----:B------:R-:W-:Y:S01]  /*05f0*/  LEA.HI R3, R3, R2, RZ, 0x2 ;  /* 0x0000000203037211 */ /* 0x000fe200078f10ff */
[----:B------:R-:W-:Y:S01]  /*0600*/  UMOV UR4, 0x20 ;  /* 0x0000002000047882 */ /* 0x000fe20000000000 */
[----:B------:R-:W-:Y:S01]  /*0610*/  @!UP0 UMOV UR6, 0x400 ;  /* 0x0000040000068882 */ /* 0x000fe20000000000 */
[----:B------:R-:W4:Y:S01]  /*0620*/  F2I.U32.TRUNC.NTZ R8, R8 ;  /* 0x0000000800087305 */ /* 0x000f22000020f000 */
[----:B------:R-:W-:Y:S01]  /*0630*/  LOP3.LUT R3, R3, 0xfffffffc, RZ, 0xc0, !PT ;  /* 0xfffffffc03037812 */ /* 0x000fe200078ec0ff */
[----:B------:R-:W-:Y:S01]  /*0640*/  IMAD.SHL.U32 R6, R11, 0x4, RZ ;  /* 0x000000040b067824 */ /* 0x000fe200078e00ff */
[----:B------:R-:W-:-:S04]  /*0650*/  @!UP0 UIADD3 UR4, -UR4, 0x100000, URZ ;  /* 0x0010000004048890 */ /* 0x000fc8000fffe13f */
[----:B------:R-:W-:Y:S02]  /*0660*/  @!UP0 USHF.L.U32 UR5, UR4, 0xb, URZ ;  /* 0x0000000b04058899 */ /* 0x000fe4000800063f */
[----:B------:R-:W-:Y:S01]  /*0670*/  @!UP0 USHF.L.U32 UR4, UR4, 0x1, URZ ;  /* 0x0000000104048899 */ /* 0x000fe2000800063f */
[----:B--2---:R-:W-:Y:S01]  /*0680*/  ISETP.EQ.U32.AND P3, PT, R13, 0x1, PT ;  /* 0x000000010d00780c */ /* 0x004fe20003f62070 */
[----:B------:R-:W-:Y:S01]  /*0690*/  IMAD.IADD R0, R2, 0x1, -R3 ;  /* 0x0000000102007824 */ /* 0x000fe200078e0a03 */
[----:B------:R-:W-:Y:S01]  /*06a0*/  LOP3.LUT R23, R11, 0xc, R6, 0x78, !PT ;  /* 0x0000000c0b177812 */ /* 0x000fe200078e7806 */
[----:B-1----:R-:W-:Y:S01]  /*06b0*/  IMAD.MOV R14, RZ, RZ, -R12 ;  /* 0x000000ffff0e7224 */ /* 0x002fe200078e0a0c */
[----:B0-----:R-:W-:Y:S02]  /*06c0*/  @!UP0 ULEA UR6, UR7, UR6, 0x18 ;  /* 0x0000000607068291 */ /* 0x001fe4000f8ec03f */
[C---:B------:R-:W-:Y:S01]  /*06d0*/  ISETP.NE.AND P1, PT, R0.reuse, 0x3, PT ;  /* 0x000000030000780c */ /* 0x040fe20003f25270 */
[----:B------:R-:W-:Y:S01]  /*06e0*/  VOTEU.ALL UP0, P0 ;  /* 0x00000000003f7886 */ /* 0x000fe20000000000 */
[----:B------:R-:W-:Y:S01]  /*06f0*/  ISETP.LT.U32.AND P0, PT, R23, 0x2, !P2 ;  /* 0x000000021700780c */ /* 0x000fe20005701070 */
[----:B----4-:R-:W-:Y:S01]  /*0700*/  IMAD.MOV R3, RZ, RZ, -R8 ;  /* 0x000000ffff037224 */ /* 0x010fe200078e0a08 */
[----:B------:R-:W-:Y:S01]  /*0710*/  ISETP.EQ.OR P1, PT, R0, RZ, !P1 ;  /* 0x000000ff0000720c */ /* 0x000fe20004f22670 */
[C---:B------:R-:W-:Y:S01]  /*0720*/  VIADD R8, R5.reuse, 0xffffffff ;  /* 0xffffffff05087836 */ /* 0x040fe20000000000 */
[----:B------:R-:W-:Y:S01]  /*0730*/  ISETP.NE.AND P2, PT, R5, RZ, PT ;  /* 0x000000ff0500720c */ /* 0x000fe20003f45270 */
[----:B-----5:R-:W-:Y:S01]  /*0740*/  IMAD R2, R9, R14, R4 ;  /* 0x0000000e09027224 */ /* 0x020fe200078e0204 */
[----:B------:R-:W-:Y:S01]  /*0750*/  ISETP.EQ.AND P1, PT, R5, RZ, P1 ;  /* 0x000000ff0500720c */ /* 0x000fe20000f22270 */
[----:B---3--:R-:W-:Y:S01]  /*0760*/  IMAD R3, R10, R3, UR8 ;  /* 0x000000080a037e24 */ /* 0x008fe2000f8e0203 */
[----:B------:R-:W-:Y:S01]  /*0770*/  ISETP.GE.U32.AND P5, PT, R8, 0x2, PT ;  /* 0x000000020800780c */ /* 0x000fe20003fa6070 */
[----:B------:R-:W0:Y:S02]  /*0780*/  FENCE.VIEW.ASYNC.S ;  /* 0x00000000000073c6 */ /* 0x000e240000000000 */
[----:B0-----:R0:W1:Y:S01]  /*0790*/  @!UP0 SYNCS.EXCH.64 URZ, [UR6+0xa0], UR4 ;  /* 0x0000a004063f85b2 */ /* 0x0010620008000100 */
[----:B------:R-:W-:-:S02]  /*07a0*/  ISETP.NE.AND P4, PT, R2, R23, PT ;  /* 0x000000170200720c */ /* 0x000fc40003f85270 */
[----:B------:R-:W-:Y:S02]  /*07b0*/  SEL R19, RZ, 0x1, !P1 ;  /* 0x00000001ff137807 */ /* 0x000fe40004800000 */
[----:B------:R-:W-:Y:S02]  /*07c0*/  ISETP.EQ.OR P4, PT, R3, RZ, !P4 ;  /* 0x000000ff0300720c */ /* 0x000fe40006782670 */
[----:B------:R-:W-:Y:S02]  /*07d0*/  SEL R19, R19, 0x2, P5 ;  /* 0x0000000213137807 */ /* 0x000fe40002800000 */
[----:B------:R-:W-:-:S04]  /*07e0*/  PLOP3.LUT P0, PT, P0, P4, PT, 0x80, 0x0 ;  /* 0x000000000000781c */ /* 0x000fc80000709070 */
[----:B------:R-:W-:Y:S01]  /*07f0*/  P2R R157, PR, RZ, 0x1 ;  /* 0x00000001ff9d7803 */ /* 0x000fe20000000000 */
[----:B------:R0:W2:Y:S01]  /*0800*/  @!UP1 SYNCS.EXCH.64 URZ, [UR6+0xa8], UR4 ;  /* 0x0000a804063f95b2 */ /* 0x0000a20008000100 */
[----:B------:R-:W-:Y:S01]  /*0810*/  NOP ;  /* 0x0000000000007918 */ /* 0x000fe20000000000 */
[----:B------:R-:W-:Y:S06]  /*0820*/  @!P3 BRA `(.L_x_4) ;  /* 0x000000000008b947 */ /* 0x000fec0003800000 */
[----:B-12---:R-:W-:Y:S01]  /*0830*/  UCGABAR_ARV ;  /* 0x00000000000079c7 */ /* 0x006fe20008000000 */
[----:B------:R-:W-:Y:S05]  /*0840*/  BRA `(.L_x_5) ;  /* 0x0000000000047947 */ /* 0x000fea0003800000 */
.L_x_4:
[----:B-12---:R-:W-:Y:S01]  /*0850*/  NOP ;  /* 0x0000000000007918 */ /* 0x006fe20000000000 */
.L_x_5:
[----:B------:R-:W1:Y:S01]  /*0860*/  LDC R2, c[0x0][0x65c] ;  /* 0x00019700ff027b82 */ /* 0x000e620000000800 */
[----:B------:R-:W-:Y:S02]  /*0870*/  IMAD.U32 R6, RZ, RZ, UR8 ;  /* 0x00000008ff067e24 */ /* 0x000fe4000f8e00ff */
[----:B------:R-:W-:Y:S01]  /*0880*/  IMAD.MOV.U32 R7, RZ, RZ, RZ ;  /* 0x000000ffff077224 */ /* 0x000fe200078e00ff */
[----:B-1----:R-:W-:-:S04]  /*0890*/  ISETP.NE.AND P1, PT, R2, 0x1, PT ;  /* 0x000000010200780c */ /* 0x002fc80003f25270 */
[----:B------:R-:W-:-:S09]  /*08a0*/  P2R R5, PR, RZ, 0x2 ;  /* 0x00000002ff057803 */ /* 0x000fd20000000000 */
[----:B------:R-:W1:Y:S01]  /*08b0*/  @P1 LDC R17, c[0x0][0x10] ;  /* 0x00000400ff111b82 */ /* 0x000e620000000800 */
[----:B------:R-:W-:Y:S02]  /*08c0*/  @P1 IMAD.MOV.U32 R5, RZ, RZ, RZ ;  /* 0x000000ffff051224 */ /* 0x000fe400078e00ff */
[----:B------:R-:W-:-:S05]  /*08d0*/  @P1 IMAD.MOV.U32 R13, RZ, RZ, RZ ;  /* 0x000000ffff0d1224 */ /* 0x000fca00078e00ff */
[----:B------:R-:W2:Y:S01]  /*08e0*/  @!P1 LDC R11, c[0x0][0xc] ;  /* 0x00000300ff0b9b82 */ /* 0x000ea20000000800 */
[----:B-1----:R-:W-:-:S04]  /*08f0*/  @P1 IMAD.WIDE.U32 R16, R17, UR8, R4 ;  /* 0x0000000811101c25 */ /* 0x002fc8000f8e0004 */
[----:B------:R-:W-:Y:S02]  /*0900*/  @P1 IMAD.IADD R17, R17, 0x1, R13 ;  /* 0x0000000111111824 */ /* 0x000fe400078e020d */
[----:B--2---:R-:W-:-:S04]  /*0910*/  @!P1 IMAD.WIDE.U32 R6, R4, R11, R6 ;  /* 0x0000000b04069225 */ /* 0x004fc800078e0006 */
[----:B------:R-:W-:Y:S02]  /*0920*/  @!P1 IMAD.MOV.U32 R16, RZ, RZ, R6 ;  /* 0x000000ffff109224 */ /* 0x000fe400078e0006 */
[----:B------:R-:W-:Y:S01]  /*0930*/  @!P1 IMAD.MOV.U32 R17, RZ, RZ, R7 ;  /* 0x000000ffff119224 */ /* 0x000fe200078e0007 */
[----:B------:R-:W-:Y:S06]  /*0940*/  @!P3 BRA `(.L_x_6) ;  /* 0x00000000000cb947 */ /* 0x000fec0003800000 */
[----:B------:R-:W-:Y:S01]  /*0950*/  UCGABAR_WAIT ;  /* 0x0000000000007dc7 */ /* 0x000fe20008000000 */
[----:B------:R-:W-:Y:S01]  /*0960*/  CCTL.IVALL ;  /* 0x00000000ff00798f */ /* 0x000fe20002000000 */
[----:B------:R-:W-:Y:S05]  /*0970*/  BRA `(.L_x_7) ;  /* 0x0000000000047947 */ /* 0x000fea0003800000 */
.L_x_6:
[----:B------:R-:W-:Y:S06]  /*0980*/  BAR.SYNC.DEFER_BLOCKING 0x0 ;  /* 0x0000000000007b1d */ /* 0x000fec0000010000 */
.L_x_7:
[----:B------:R-:W-:Y:S05]  /*0990*/  @!P2 BRA `(.L_x_8) ;  /* 0x000000800050a947 */ /* 0x000fea0003800000 */
[----:B------:R-:W-:-:S13]  /*09a0*/  ISETP.GT.U32.AND P0, PT, R8, 0x1, PT ;  /* 0x000000010800780c */ /* 0x000fda0003f04070 */
[----:B0-----:R-:W-:Y:S05]  /*09b0*/  @P0 EXIT ;  /* 0x000000000000094d */ /* 0x001fea0003800000 */
[----:B------:R-:W-:Y:S01]  /*09c0*/  ULDC.64 UR4, c[0x0][0x650] ;  /* 0x0001940000047ab9 */ /* 0x000fe20000000a00 */
[----:B------:R-:W-:Y:S01]  /*09d0*/  PRMT R0, RZ, 0x7610, R0 ;  /* 0x00007610ff007816 */ /* 0x000fe20000000000 */
[----:B------:R-:W-:Y:S01]  /*09e0*/  IMAD.MOV.U32 R153, RZ, RZ, -0x1 ;  /* 0xffffffffff997424 */ /* 0x000fe200078e00ff */
[----:B------:R-:W-:Y:S01]  /*09f0*/  ISETP.GE.U32.AND P0, PT, R16, UR4, PT ;  /* 0x0000000410007c0c */ /* 0x000fe2000bf06070 */
[----:B------:R-:W-:Y:S02]  /*0a00*/  IMAD.MOV.U32 R152, RZ, RZ, -0x1 ;  /* 0xffffffffff987424 */ /* 0x000fe400078e00ff */
[----:B------:R-:W-:Y:S01]  /*0a10*/  IMAD.MOV.U32 R22, RZ, RZ, -0x1 ;  /* 0xffffffffff167424 */ /* 0x000fe200078e00ff */
[----:B------:R-:W-:-:S13]  /*0a20*/  ISETP.GE.U32.AND.EX P0, PT, R17, UR5, PT, P0 ;  /* 0x0000000511007c0c */ /* 0x000fda000bf06100 */
[----:B------:R-:W-:Y:S05]  /*0a30*/  @P0 BRA `(.L_x_9) ;  /* 0x00000004002c0947 */ /* 0x000fea0003800000 */
[----:B------:R-:W0:Y:S01]  /*0a40*/  LDC.64 R20, c[0x0][0x628] ;  /* 0x00018a00ff147b82 */ /* 0x000e220000000a00 */
[----:B------:R-:W-:Y:S02]  /*0a50*/  IMAD.MOV.U32 R6, RZ, RZ, R16 ;  /* 0x000000ffff067224 */ /* 0x000fe400078e0010 */
[----:B------:R-:W-:-:S05]  /*0a60*/  IMAD.MOV.U32 R7, RZ, RZ, R17 ;  /* 0x000000ffff077224 */ /* 0x000fca00078e0011 */
[----:B------:R-:W1:Y:S08]  /*0a70*/  LDC R0, c[0x0][0x630] ;  /* 0x00018c00ff007b82 */ /* 0x000e700000000800 */
[----:B------:R-:W2:Y:S01]  /*0a80*/  LDC.64 R24, c[0x0][0x620] ;  /* 0x00018800ff187b82 */ /* 0x000ea20000000a00 */
[----:B0-----:R-:W-:-:S04]  /*0a90*/  ISETP.NE.U32.AND P0, PT, R20, RZ, PT ;  /* 0x000000ff1400720c */ /* 0x001fc80003f05070 */
[----:B------:R-:W-:-:S13]  /*0aa0*/  ISETP.NE.AND.EX P0, PT, R21, RZ, PT, P0 ;  /* 0x000000ff1500720c */ /* 0x000fda0003f05300 */
[----:B-12---:R-:W-:Y:S05]  /*0ab0*/  @!P0 BRA `(.L_x_10) ;  /* 0x0000000000288947 */ /* 0x006fea0003800000 */
[----:B------:R-:W0:Y:S02]  /*0ac0*/  LDC R13, c[0x0][0x634] ;  /* 0x00018d00ff0d7b82 */ /* 0x000e240000000800 */
[----:B0-----:R-:W-:-:S05]  /*0ad0*/  IADD3 R13, P0, R16, R13, RZ ;  /* 0x0000000d100d7210 */ /* 0x001fca0007f1e0ff */
[----:B------:R-:W-:-:S04]  /*0ae0*/  IMAD.X R15, RZ, RZ, R17, P0 ;  /* 0x000000ffff0f7224 */ /* 0x000fc800000e0611 */
[----:B------:R-:W-:-:S04]  /*0af0*/  IMAD.WIDE.U32 R6, R15, R20, RZ ;  /* 0x000000140f067225 */ /* 0x000fc800078e00ff */
[----:B------:R-:W-:-:S04]  /*0b00*/  IMAD.WIDE.U32 R10, P0, R13, R21, R6 ;  /* 0x000000150d0a7225 */ /* 0x000fc80007800006 */
[----:B------:R-:W-:-:S04]  /*0b10*/  IMAD.WIDE.U32 R6, R13, R20, RZ ;  /* 0x000000140d067225 */ /* 0x000fc800078e00ff */
[----:B------:R-:W-:Y:S01]  /*0b20*/  IMAD.X R13, RZ, RZ, RZ, P0 ;  /* 0x000000ffff0d7224 */ /* 0x000fe200000e06ff */
[----:B------:R-:W-:Y:S01]  /*0b30*/  IADD3 RZ, P0, R7, R10, RZ ;  /* 0x0000000a07ff7210 */ /* 0x000fe20007f1e0ff */
[----:B------:R-:W-:-:S04]  /*0b40*/  IMAD.MOV.U32 R12, RZ, RZ, R11 ;  /* 0x000000ffff0c7224 */ /* 0x000fc800078e000b */
[----:B------:R-:W-:-:S08]  /*0b50*/  IMAD.WIDE.U32.X R6, R15, R21, R12, P0 ;  /* 0x000000150f067225 */ /* 0x000fd000000e040c */
.L_x_10:
[----:B------:R-:W0:Y:S01]  /*0b60*/  LDC.64 R20, c[0x0][0x640] ;  /* 0x00019000ff147b82 */ /* 0x000e220000000a00 */
[--C-:B------:R-:W-:Y:S01]  /*0b70*/  SHF.R.U64 R27, R6, R0, R7.reuse ;  /* 0x00000000061b7219 */ /* 0x100fe20000001207 */
[----:B------:R-:W-:Y:S01]  /*0b80*/  IMAD R28, R9, R14, R4 ;  /* 0x0000000e091c7224 */ /* 0x000fe200078e0204 */
[----:B------:R-:W-:Y:S02]  /*0b90*/  SHF.R.U32.HI R0, RZ, R0, R7 ;  /* 0x00000000ff007219 */ /* 0x000fe40000011607 */
[----:B------:R-:W-:-:S03]  /*0ba0*/  IADD3 R5, P0, RZ, -R27, RZ ;  /* 0x8000001bff057210 */ /* 0x000fc60007f1e0ff */
[----:B------:R-:W1:Y:S02]  /*0bb0*/  LDC R8, c[0x0][0x618] ;  /* 0x00018600ff087b82 */ /* 0x000e640000000800 */
[----:B------:R-:W-:-:S04]  /*0bc0*/  IMAD.X R7, RZ, RZ, ~R0, P0 ;  /* 0x000000ffff077224 */ /* 0x000fc800000e0e00 */
[-C--:B------:R-:W-:Y:S02]  /*0bd0*/  IMAD R0, R7, R24.reuse, RZ ;  /* 0x0000001807007224 */ /* 0x080fe400078e02ff */
[----:B------:R-:W2:Y:S01]  /*0be0*/  LDC R11, c[0x0][0x608] ;  /* 0x00018200ff0b7b82 */ /* 0x000ea20000000800 */
[----:B------:R-:W-:-:S04]  /*0bf0*/  IMAD.WIDE.U32 R6, R5, R24, R16 ;  /* 0x0000001805067225 */ /* 0x000fc800078e0010 */
[----:B------:R-:W-:Y:S02]  /*0c00*/  IMAD R5, R5, R25, R0 ;  /* 0x0000001905057224 */ /* 0x000fe400078e0200 */
[----:B------:R-:W-:Y:S01]  /*0c10*/  IMAD.MOV.U32 R25, RZ, RZ, 0x1 ;  /* 0x00000001ff197424 */ /* 0x000fe200078e00ff */
[----:B------:R-:W3:Y:S01]  /*0c20*/  LDC R12, c[0x0][0x658] ;  /* 0x00019600ff0c7b82 */ /* 0x000ee20000000800 */
[----:B0-----:R-:W-:Y:S01]  /*0c30*/  ISETP.NE.U32.AND P0, PT, R20, RZ, PT ;  /* 0x000000ff1400720c */ /* 0x001fe20003f05070 */
[----:B------:R-:W-:Y:S02]  /*0c40*/  IMAD.IADD R5, R7, 0x1, R5 ;  /* 0x0000000107057824 */ /* 0x000fe400078e0205 */
[----:B------:R-:W-:Y:S01]  /*0c50*/  IMAD.MOV.U32 R7, RZ, RZ, -0x1 ;  /* 0xffffffffff077424 */ /* 0x000fe200078e00ff */
[----:B------:R-:W-:-:S03]  /*0c60*/  ISETP.NE.AND.EX P0, PT, R21, RZ, PT, P0 ;  /* 0x000000ff1500720c */ /* 0x000fc60003f05300 */
[----:B------:R-:W0:Y:S01]  /*0c70*/  LDC R15, c[0x0][0x600] ;  /* 0x00018000ff0f7b82 */ /* 0x000e220000000800 */
[-CC-:B-1----:R-:W-:Y:S02]  /*0c80*/  SHF.R.U64 R13, R6, R8.reuse, R5.reuse ;  /* 0x00000008060d7219 */ /* 0x182fe40000001205 */
[----:B------:R-:W-:-:S05]  /*0c90*/  SHF.R.U32.HI R0, RZ, R8, R5 ;  /* 0x00000008ff007219 */ /* 0x000fca0000011605 */
[----:B------:R-:W1:Y:S01]  /*0ca0*/  LDC R22, c[0x0][0x648] ;  /* 0x00019200ff167b82 */ /* 0x000e620000000800 */
[-CC-:B--2---:R-:W-:Y:S02]  /*0cb0*/  SHF.R.U64 R29, R13, R11.reuse, R0.reuse ;  /* 0x0000000b0d1d7219 */ /* 0x184fe40000001200 */
[----:B------:R-:W-:-:S05]  /*0cc0*/  SHF.R.U32.HI R5, RZ, R11, R0 ;  /* 0x0000000bff057219 */ /* 0x000fca0000011600 */
[----:B------:R-:W2:Y:S01]  /*0cd0*/  LDC R24, c[0x0][0x638] ;  /* 0x00018e00ff187b82 */ /* 0x000ea20000000800 */
[-CC-:B---3--:R-:W-:Y:S02]  /*0ce0*/  SHF.R.U64 R14, R29, R12.reuse, R5.reuse ;  /* 0x0000000c1d0e7219 */ /* 0x188fe40000001205 */
[-C--:B------:R-:W-:Y:S02]  /*0cf0*/  SHF.L.U32 R0, R7, R12.reuse, RZ ;  /* 0x0000000c07007219 */ /* 0x080fe400000006ff */
[----:B------:R-:W-:Y:S01]  /*0d00*/  SHF.R.U32.HI R5, RZ, R12, R5 ;  /* 0x0000000cff057219 */ /* 0x000fe20000011605 */
[----:B------:R-:W-:Y:S01]  /*0d10*/  IMAD.MOV.U32 R4, RZ, RZ, R14 ;  /* 0x000000ffff047224 */ /* 0x000fe200078e000e */
[----:B------:R-:W-:Y:S01]  /*0d20*/  LOP3.LUT R10, RZ, R0, RZ, 0x33, !PT ;  /* 0x00000000ff0a7212 */ /* 0x000fe200078e33ff */
[----:B------:R-:W3:Y:S01]  /*0d30*/  LDC R26, c[0x0][0x610] ;  /* 0x00018400ff1a7b82 */ /* 0x000ee20000000800 */
[----:B------:R-:W-:Y:S05]  /*0d40*/  @!P0 BRA `(.L_x_11) ;  /* 0x0000000000288947 */ /* 0x000fea0003800000 */
[----:B------:R-:W4:Y:S02]  /*0d50*/  LDC R9, c[0x0][0x64c] ;  /* 0x00019300ff097b82 */ /* 0x000f240000000800 */
[----:B----4-:R-:W-:-:S05]  /*0d60*/  IADD3 R9, P0, R14, R9, RZ ;  /* 0x000000090e097210 */ /* 0x010fca0007f1e0ff */
        /* <DEDUP_REMOVED lines=8> */
.L_x_11:
[----:B-1----:R-:W-:Y:S01]  /*0df0*/  SHF.R.U64 R4, R4, R22, R5 ;  /* 0x0000001604047219 */ /* 0x002fe20000001205 */
[----:B0-----:R-:W-:Y:S01]  /*0e00*/  VIADD R6, R15, 0xffffffff ;  /* 0xffffffff0f067836 */ /* 0x001fe20000000000 */
[----:B------:R-:W-:Y:S01]  /*0e10*/  SHF.L.U32 R0, R25, R12, RZ ;  /* 0x0000000c19007219 */ /* 0x000fe200000006ff */
[----:B------:R-:W-:Y:S01]  /*0e20*/  IMAD.MOV.U32 R22, RZ, RZ, R27 ;  /* 0x000000ffff167224 */ /* 0x000fe200078e001b */
[----:B------:R-:W-:Y:S01]  /*0e30*/  LOP3.LUT R5, R29, R10, RZ, 0xc0, !PT ;  /* 0x0000000a1d057212 */ /* 0x000fe200078ec0ff */
[----:B------:R-:W-:Y:S01]  /*0e40*/  IMAD.MOV R7, RZ, RZ, -R4 ;  /* 0x000000ffff077224 */ /* 0x000fe200078e0a04 */
[----:B------:R-:W-:Y:S02]  /*0e50*/  SEL R3, R3, R28, !P1 ;  /* 0x0000001c03037207 */ /* 0x000fe40004800000 */
[----:B------:R-:W-:Y:S01]  /*0e60*/  LOP3.LUT R6, R13, R6, RZ, 0xc0, !PT ;  /* 0x000000060d067212 */ /* 0x000fe200078ec0ff */
[----:B------:R-:W-:Y:S02]  /*0e70*/  IMAD R4, R0, R4, R5 ;  /* 0x0000000400047224 */ /* 0x000fe400078e0205 */
[----:B--2---:R-:W-:-:S02]  /*0e80*/  IMAD R0, R7, R24, R14 ;  /* 0x0000001807007224 */ /* 0x004fc400078e020e */
[----:B---3--:R-:W-:Y:S02]  /*0e90*/  IMAD R3, R4, R26, R3 ;  /* 0x0000001a04037224 */ /* 0x008fe400078e0203 */
[----:B------:R-:W-:Y:S02]  /*0ea0*/  IMAD.MOV.U32 R5, RZ, RZ, 0x1 ;  /* 0x00000001ff057424 */ /* 0x000fe400078e00ff */
[----:B------:R-:W-:-:S03]  /*0eb0*/  IMAD R4, R0, R15, R6 ;  /* 0x0000000f00047224 */ /* 0x000fc600078e0206 */
[----:B------:R-:W-:Y:S02]  /*0ec0*/  PRMT R0, R5, 0x7610, R0 ;  /* 0x0000761005007816 */ /* 0x000fe40000000000 */
[----:B------:R-:W-:Y:S02]  /*0ed0*/  SEL R152, R4, R3, !P1 ;  /* 0x0000000304987207 */ /* 0x000fe40004800000 */
[----:B------:R-:W-:-:S07]  /*0ee0*/  SEL R153, R3, R4, !P1 ;  /* 0x0000000403997207 */ /* 0x000fce0004800000 */
.L_x_9:
[----:B------:R-:W-:-:S08]  /*0ef0*/  NOP ;  /* 0x0000000000007918 */ /* 0x000fd00000000000 */
[----:B------:R-:W0:Y:S02]  /*0f00*/  USETMAXREG.TRY_ALLOC.CTAPOOL UP0, 0xe8 ;  /* 0x000000e8000079c8 */ /* 0x000e240008000600 */
[----:B0-----:R-:W-:-:S13]  /*0f10*/  PLOP3.LUT P0, PT, PT, PT, UP0, 0x80, 0x0 ;  /* 0x000000000000781c */ /* 0x001fda0003f0f008 */
[----:B------:R-:W-:Y:S05]  /*0f20*/  @!P0 BRA `(.L_x_9) ;  /* 0xfffffffc00f08947 */ /* 0x000fea000383ffff */
[----:B------:R-:W-:Y:S01]  /*0f30*/  ULDC.64 UR4, c[0x0][0x598] ;  /* 0x0001660000047ab9 */ /* 0x000fe20000000a00 */
[----:B------:R-:W-:Y:S01]  /*0f40*/  ULDC.64 UR36, c[0x0][0x208] ;  /* 0x0000820000247ab9 */ /* 0x000fe20000000a00 */
[----:B------:R-:W-:-:S04]  /*0f50*/  ISETP.NE.U32.AND P0, PT, RZ, UR4, PT ;  /* 0x00000004ff007c0c */ /* 0x000fc8000bf05070 */
[----:B------:R-:W-:-:S13]  /*0f60*/  ISETP.NE.AND.EX P0, PT, RZ, UR5, PT, P0 ;  /* 0x00000005ff007c0c */ /* 0x000fda000bf05300 */
[----:B------:R-:W-:Y:S05]  /*0f70*/  @!P0 BRA `(.L_x_12) ;  /* 0x00000000001c8947 */ /* 0x000fea0003800000 */
[----:B------:R-:W0:Y:S02]  /*0f80*/  LDC.64 R4, c[0x0][0x598] ;  /* 0x00016600ff047b82 */ /* 0x000e240000000a00 */
[----:B0-----:R-:W2:Y:S02]  /*0f90*/  LDG.E.64 R4, desc[UR36][R4.64] ;  /* 0x0000002404047981 */ /* 0x001ea4000c1e1b00 */
[----:B--2---:R-:W-:-:S04]  /*0fa0*/  ISETP.NE.U32.AND P0, PT, R4, RZ, PT ;  /* 0x000000ff0400720c */ /* 0x004fc80003f05070 */
[----:B------:R-:W-:-:S13]  /*0fb0*/  ISETP.NE.AND.EX P0, PT, R5, RZ, PT, P0 ;  /* 0x000000ff0500720c */ /* 0x000fda0003f05300 */
[----:B------:R-:W-:Y:S05]  /*0fc0*/  @!P0 BRA `(.L_x_12) ;  /* 0x0000000000088947 */ /* 0x000fea0003800000 */
[----:B------:R0:W5:Y:S01]  /*0fd0*/  LD.E R154, desc[UR36][R4.64] ;  /* 0x00000024049a7980 */ /* 0x000162000c101900 */
[----:B------:R-:W-:Y:S05]  /*0fe0*/  BRA `(.L_x_13) ;  /* 0x0000000000247947 */ /* 0x000fea0003800000 */
.L_x_12:
[----:B------:R-:W-:Y:S02]  /*0ff0*/  ULDC.64 UR4, c[0x0][0x588] ;  /* 0x0001620000047ab9 */ /* 0x000fe40000000a00 */
[----:B------:R-:W-:-:S04]  /*1000*/  ISETP.NE.U32.AND P0, PT, RZ, UR4, PT ;  /* 0x00000004ff007c0c */ /* 0x000fc8000bf05070 */
[----:B------:R-:W-:-:S13]  /*1010*/  ISETP.NE.AND.EX P0, PT, RZ, UR5, PT, P0 ;  /* 0x00000005ff007c0c */ /* 0x000fda000bf05300 */
[----:B------:R-:W-:Y:S05]  /*1020*/  @!P0 BRA `(.L_x_14) ;  /* 0x00000000000c8947 */ /* 0x000fea0003800000 */
[----:B------:R-:W0:Y:S02]  /*1030*/  LDC.64 R154, c[0x0][0x588] ;  /* 0x00016200ff9a7b82 */ /* 0x000e240000000a00 */
[----:B0-----:R1:W5:Y:S01]  /*1040*/  LDG.E R154, desc[UR36][R154.64] ;  /* 0x000000249a9a7981 */ /* 0x001362000c1e1900 */
[----:B------:R-:W-:Y:S05]  /*1050*/  BRA `(.L_x_13) ;  /* 0x0000000000087947 */ /* 0x000fea0003800000 */
.L_x_14:
[----:B------:R-:W-:Y:S02]  /*1060*/  ULDC UR4, c[0x0][0x580] ;  /* 0x0001600000047ab9 */ /* 0x000fe40000000800 */
[----:B------:R-:W-:-:S07]  /*1070*/  IMAD.U32 R154, RZ, RZ, UR4 ;  /* 0x00000004ff9a7e24 */ /* 0x000fce000f8e00ff */
.L_x_13:
[----:B------:R-:W-:Y:S02]  /*1080*/  ULDC.64 UR4, c[0x0][0x5a0] ;  /* 0x0001680000047ab9 */ /* 0x000fe40000000a00 */
[----:B------:R-:W-:-:S04]  /*1090*/  ISETP.NE.U32.AND P0, PT, RZ, UR4, PT ;  /* 0x00000004ff007c0c */ /* 0x000fc8000bf05070 */
[----:B------:R-:W-:-:S13]  /*10a0*/  ISETP.NE.AND.EX P0, PT, RZ, UR5, PT, P0 ;  /* 0x00000005ff007c0c */ /* 0x000fda000bf05300 */
[----:B------:R-:W-:Y:S05]  /*10b0*/  @!P0 BRA `(.L_x_15) ;  /* 0x00000000001c8947 */ /* 0x000fea0003800000 */
[----:B0-----:R-:W0:Y:S02]  /*10c0*/  LDC.64 R4, c[0x0][0x5a0] ;  /* 0x00016800ff047b82 */ /* 0x001e240000000a00 */
[----:B0-----:R-:W2:Y:S02]  /*10d0*/  LDG.E.64 R4, desc[UR36][R4.64] ;  /* 0x0000002404047981 */ /* 0x001ea4000c1e1b00 */
[----:B--2---:R-:W-:-:S04]  /*10e0*/  ISETP.NE.U32.AND P0, PT, R4, RZ, PT ;  /* 0x000000ff0400720c */ /* 0x004fc80003f05070 */
[----:B------:R-:W-:-:S13]  /*10f0*/  ISETP.NE.AND.EX P0, PT, R5, RZ, PT, P0 ;  /* 0x000000ff0500720c */ /* 0x000fda0003f05300 */
[----:B------:R-:W-:Y:S05]  /*1100*/  @!P0 BRA `(.L_x_15) ;  /* 0x0000000000088947 */ /* 0x000fea0003800000 */
[----:B-1----:R0:W5:Y:S01]  /*1110*/  LD.E R155, desc[UR36][R4.64] ;  /* 0x00000024049b7980 */ /* 0x002162000c101900 */
[----:B------:R-:W-:Y:S05]  /*1120*/  BRA `(.L_x_16) ;  /* 0x0000000000247947 */ /* 0x000fea0003800000 */
.L_x_15:
[----:B------:R-:W-:Y:S02]  /*1130*/  ULDC.64 UR4, c[0x0][0x590] ;  /* 0x0001640000047ab9 */ /* 0x000fe40000000a00 */
[----:B------:R-:W-:-:S04]  /*1140*/  ISETP.NE.U32.AND P0, PT, RZ, UR4, PT ;  /* 0x00000004ff007c0c */ /* 0x000fc8000bf05070 */
[----:B------:R-:W-:-:S13]  /*1150*/  ISETP.NE.AND.EX P0, PT, RZ, UR5, PT, P0 ;  /* 0x00000005ff007c0c */ /* 0x000fda000bf05300 */
[----:B------:R-:W-:Y:S05]  /*1160*/  @!P0 BRA `(.L_x_17) ;  /* 0x00000000000c8947 */ /* 0x000fea0003800000 */
[----:B0-----:R-:W1:Y:S02]  /*1170*/  LDC.64 R4, c[0x0][0x590] ;  /* 0x00016400ff047b82 */ /* 0x001e640000000a00 */
[----:B-1----:R1:W5:Y:S01]  /*1180*/  LDG.E R155, desc[UR36][R4.64] ;  /* 0x00000024049b7981 */ /* 0x002362000c1e1900 */
[----:B------:R-:W-:Y:S05]  /*1190*/  BRA `(.L_x_16) ;  /* 0x0000000000087947 */ /* 0x000fea0003800000 */
.L_x_17:
[----:B------:R-:W-:Y:S02]  /*11a0*/  ULDC UR4, c[0x0][0x584] ;  /* 0x0001610000047ab9 */ /* 0x000fe40000000800 */
[----:B-1----:R-:W-:-:S07]  /*11b0*/  IMAD.U32 R155, RZ, RZ, UR4 ;  /* 0x00000004ff9b7e24 */ /* 0x002fce000f8e00ff */
.L_x_16:
[----:B------:R-:W-:-:S13]  /*11c0*/  LOP3.LUT P0, RZ, R0, 0xff, RZ, 0xc0, !PT ;  /* 0x000000ff00ff7812 */ /* 0x000fda000780c0ff */
[----:B------:R-:W-:Y:S05]  /*11d0*/  @!P0 EXIT ;  /* 0x000000000000894d */ /* 0x000fea0003800000 */
[----:B------:R-:W-:Y:S01]  /*11e0*/  ULDC UR4, c[0x0][0x28c] ;  /* 0x0000a30000047ab9 */ /* 0x000fe20000000800 */
[----:B------:R-:W-:Y:S01]  /*11f0*/  UMOV UR38, URZ ;  /* 0x0000003f00267c82 */ /* 0x000fe20008000000 */
[----:B------:R-:W-:Y:S01]  /*1200*/  UIADD3 UR4, UR4, 0x3f, URZ ;  /* 0x0000003f04047890 */ /* 0x000fe2000fffe03f */
[----:B------:R-:W-:-:S03]  /*1210*/  UMOV UR39, URZ ;  /* 0x0000003f00277c82 */ /* 0x000fc60008000000 */
[----:B------:R-:W-:-:S04]  /*1220*/  USHF.R.S32.HI UR5, URZ, 0x1f, UR4 ;  /* 0x0000001f3f057899 */ /* 0x000fc80008011404 */
[----:B------:R-:W-:-:S04]  /*1230*/  ULEA.HI UR5, UR5, UR4, URZ, 0x6 ;  /* 0x0000000405057291 */ /* 0x000fc8000f8f303f */
[----:B------:R-:W-:-:S12]  /*1240*/  USHF.R.S32.HI UR40, URZ, 0x6, UR5 ;  /* 0x000000063f287899 */ /* 0x000fd80008011405 */
.L_x_297:
[----:B------:R-:W-:Y:S01]  /*1250*/  LOP3.LUT R0, R18, 0x80, RZ, 0xc0, !PT ;  /* 0x0000008012007812 */ /* 0x000fe200078ec0ff */
[----:B------:R-:W2:Y:S01]  /*1260*/  S2UR UR7, SR_CgaCtaId ;  /* 0x00000000000779c3 */ /* 0x000ea20000008800 */
[----:B------:R-:W-:Y:S02]  /*1270*/  UMOV UR6, 0x400 ;  /* 0x0000040000067882 */ /* 0x000fe40000000000 */
[----:B------:R-:W-:-:S06]  /*1280*/  SHF.R.U32.HI R0, RZ, 0x7, R0 ;  /* 0x00000007ff007819 */ /* 0x000fcc0000011600 */
[----:B---3--:R-:W3:Y:S01]  /*1290*/  SHFL.IDX PT, R0, R0, RZ, 0x1f ;  /* 0x00001fff00007589 */ /* 0x008ee200000e0000 */
[----:B--2---:R-:W-:Y:S01]  /*12a0*/  ULEA UR6, UR7, UR6, 0x18 ;  /* 0x0000000607067291 */ /* 0x004fe2000f8ec03f */
[----:B---3--:R-:W-:-:S13]  /*12b0*/  R2UR UR4, R0 ;  /* 0x00000000000472ca */ /* 0x008fda00000e0000 */
[----:B------:R-:W-:-:S04]  /*12c0*/  ULEA.HI UR5, UR4, UR4, URZ, 0x1 ;  /* 0x0000000404057291 */ /* 0x000fc8000f8f083f */
[----:B------:R-:W-:-:S04]  /*12d0*/  ULOP3.LUT UR5, UR5, 0xffffe, URZ, 0xc0, !UPT ;  /* 0x000ffffe05057892 */ /* 0x000fc8000f8ec03f */
[----:B------:R-:W-:-:S03]  /*12e0*/  UIADD3 UR5, UR4, -UR5, URZ ;  /* 0x8000000504057290 */ /* 0x000fc6000fffe03f */
[----:B------:R-:W-:Y:S01]  /*12f0*/  ULDC UR4, c[0x0][0x28c] ;  /* 0x0000a30000047ab9 */ /* 0x000fe20000000800 */
[----:B------:R-:W-:Y:S01]  /*1300*/  ULEA UR5, UR5, UR6, 0xc ;  /* 0x0000000605057291 */ /* 0x000fe2000f8e603f */
[----:B------:R-:W-:-:S03]  /*1310*/  ISETP.LT.AND P0, PT, RZ, UR4, PT ;  /* 0x00000004ff007c0c */ /* 0x000fc6000bf01270 */
[----:B------:R-:W-:-:S04]  /*1320*/  UIADD3 UR5, UR5, 0x180, URZ ;  /* 0x0000018005057890 */ /* 0x000fc8000fffe03f */
[----:B------:R-:W-:-:S04]  /*1330*/  USHF.R.U32.HI UR5, URZ, 0x4, UR5 ;  /* 0x000000043f057899 */ /* 0x000fc80008011605 */
[----:B------:R-:W-:-:S04]  /*1340*/  ULOP3.LUT UR5, UR5, 0x3fff, URZ, 0xc0, !UPT ;  /* 0x00003fff05057892 */ /* 0x000fc8000f8ec03f */
[----:B------:R-:W-:Y:S01]  /*1350*/  ULOP3.LUT UR41, UR5, 0x10000, URZ, 0xfc, !UPT ;  /* 0x0001000005297892 */ /* 0x000fe2000f8efc3f */
[----:B0---4-:R-:W-:Y:S11]  /*1360*/  @P0 BRA `(.L_x_18) ;  /* 0x0000000000400947 */ /* 0x011ff60003800000 */
[----:B------:R-:W-:Y:S01]  /*1370*/  MOV R0, 0x0 ;  /* 0x0000000000007802 */ /* 0x000fe20000000f00 */
[----:B------:R-:W-:Y:S01]  /*1380*/  ULDC.64 UR4, c[0x4][0x68] ;  /* 0x01001a0000047ab9 */ /* 0x000fe20000000a00 */
[----:B------:R-:W-:Y:S01]  /*1390*/  ULDC.64 UR6, c[0x4][0x8] ;  /* 0x0100020000067ab9 */ /* 0x000fe20000000a00 */
[----:B01----:R-:W-:Y:S01]  /*13a0*/  IMAD.U32 R4, RZ, RZ, UR4 ;  /* 0x00000004ff047e24 */ /* 0x003fe2000f8e00ff */
[----:B------:R0:W1:Y:S01]  /*13b0*/  LDC.64 R14, c[0x4][R0] ;  /* 0x01000000000e7b82 */ /* 0x0000620000000a00 */
[----:B------:R-:W-:Y:S01]  /*13c0*/  IMAD.U32 R5, RZ, RZ, UR5 ;  /* 0x00000005ff057e24 */ /* 0x000fe2000f8e00ff */
[----:B------:R-:W-:Y:S01]  /*13d0*/  ULDC.64 UR4, c[0x4][0x70] ;  /* 0x01001c0000047ab9 */ /* 0x000fe20000000a00 */
[----:B------:R-:W-:Y:S02]  /*13e0*/  IMAD.U32 R10, RZ, RZ, UR6 ;  /* 0x00000006ff0a7e24 */ /* 0x000fe4000f8e00ff */
[----:B------:R-:W-:Y:S02]  /*13f0*/  IMAD.U32 R6, RZ, RZ, UR4 ;  /* 0x00000004ff067e24 */ /* 0x000fe4000f8e00ff */
[----:B------:R-:W-:-:S02]  /*1400*/  IMAD.U32 R7, RZ, RZ, UR5 ;  /* 0x00000005ff077e24 */ /* 0x000fc4000f8e00ff */
[----:B------:R-:W-:Y:S02]  /*1410*/  IMAD.U32 R11, RZ, RZ, UR7 ;  /* 0x00000007ff0b7e24 */ /* 0x000fe4000f8e00ff */
[----:B------:R-:W-:Y:S02]  /*1420*/  IMAD.MOV.U32 R8, RZ, RZ, 0x1e1 ;  /* 0x000001e1ff087424 */ /* 0x000fe400078e00ff */
[----:B------:R-:W-:Y:S02]  /*1430*/  IMAD.MOV.U32 R12, RZ, RZ, 0x1 ;  /* 0x00000001ff0c7424 */ /* 0x000fe400078e00ff */
[----:B0-----:R-:W-:-:S07]  /*1440*/  IMAD.MOV.U32 R13, RZ, RZ, RZ ;  /* 0x000000ffff0d7224 */ /* 0x001fce00078e00ff */
[----:B------:R-:W-:-:S07]  /*1450*/  LEPC R20, `(.L_x_18) ;  /* 0x000000001014794e */ /* 0x000fce0000000000 */
[----:B-1---5:R-:W-:Y:S05]  /*1460*/  CALL.ABS.NOINC R14 ;  /* 0x000000000e007343 */ /* 0x022fea0003c00000 */
.L_x_18:
[----:B------:R-:W-:-:S04]  /*1470*/  LOP3.LUT R0, R19, 0x1, RZ, 0xfc, !PT ;  /* 0x0000000113007812 */ /* 0x000fc800078efcff */
[----:B------:R-:W-:-:S13]  /*1480*/  ISETP.NE.AND P0, PT, R0, 0x3, PT ;  /* 0x000000030000780c */ /* 0x000fda0003f05270 */
[----:B------:R-:W-:Y:S05]  /*1490*/  @!P0 BRA `(.L_x_19) ;  /* 0x0000000000048947 */ /* 0x000fea0003800000 */
[----:B------:R-:W-:Y:S01]  /*14a0*/  BPT.TRAP 0x1 ;  /* 0x000000040000795c */ /* 0x000fe20000300000 */
.L_x_19:
[----:B------:R-:W2:Y:S01]  /*14b0*/  S2UR UR5, SR_CgaCtaId ;  /* 0x00000000000579c3 */ /* 0x000ea20000008800 */
[----:B------:R-:W-:Y:S01]  /*14c0*/  UMOV UR4, 0x400 ;  /* 0x0000040000047882 */ /* 0x000fe20000000000 */
[----:B------:R-:W-:Y:S02]  /*14d0*/  IMAD.U32 R0, RZ, RZ, UR38 ;  /* 0x00000026ff007e24 */ /* 0x000fe4000f8e00ff */
[----:B------:R-:W-:-:S03]  /*14e0*/  IMAD.U32 R3, RZ, RZ, UR39 ;  /* 0x00000027ff037e24 */ /* 0x000fc6000f8e00ff */
[----:B------:R-:W-:Y:S01]  /*14f0*/  SHF.L.U32 R0, R0, 0x1f, RZ ;  /* 0x0000001f00007819 */ /* 0x000fe200000006ff */
[----:B--2---:R-:W-:-:S06]  /*1500*/  ULEA UR4, UR5, UR4, 0x18 ;  /* 0x0000000405047291 */ /* 0x004fcc000f8ec03f */
[----:B------:R-:W-:-:S04]  /*1510*/  IMAD.U32 R6, RZ, RZ, UR4 ;  /* 0x00000004ff067e24 */ /* 0x000fc8000f8e00ff */
[----:B------:R-:W-:-:S04]  /*1520*/  IMAD R3, R3, 0x8, R6 ;  /* 0x0000000803037824 */ /* 0x000fc800078e0206 */
[----:B------:R2:W3:Y:S01]  /*1530*/  SYNCS.PHASECHK.TRANS64.TRYWAIT P1, [R3+URZ], R0 ;  /* 0x00000000030075a7 */ /* 0x0004e2000802017f */
[----:B------:R-:W-:Y:S05]  /*1540*/  @!P0 BRA `(.L_x_20) ;  /* 0x0000000000048947 */ /* 0x000fea0003800000 */
[----:B------:R-:W-:Y:S01]  /*1550*/  BPT.TRAP 0x1 ;  /* 0x000000040000795c */ /* 0x000fe20000300000 */
.L_x_20:
[----:B---3--:R-:W-:Y:S05]  /*1560*/  @P1 BRA `(.L_x_21) ;  /* 0x0000000000081947 */ /* 0x008fea0003800000 */
[----:B------:R-:W3:Y:S02]  /*1570*/  SYNCS.PHASECHK.TRANS64.TRYWAIT P1, [R3+URZ], R0 ;  /* 0x00000000030075a7 */ /* 0x000ee4000802017f */
[----:B---3--:R-:W-:Y:S05]  /*1580*/  @!P1 BRA `(.L_x_22) ;  /* 0x0000008c00749947 */ /* 0x008fea0003800000 */
.L_x_21:
[----:B------:R-:W-:-:S04]  /*1590*/  UISETP.LT.AND UP0, UPT, UR40, 0x1, UPT ;  /* 0x000000012800788c */ /* 0x000fc8000bf01270 */
[----:B------:R-:W-:-:S06]  /*15a0*/  USEL UR4, UR40, 0x1, UP0 ;  /* 0x0000000128047887 */ /* 0x000fcc0008000000 */
[----:B--23--:R-:W-:Y:S01]  /*15b0*/  IMAD.U32 R0, RZ, RZ, UR4 ;  /* 0x00000004ff007e24 */ /* 0x00cfe2000f8e00ff */
[----:B------:R-:W-:Y:S05]  /*15c0*/  WARPSYNC.ALL ;  /* 0x0000000000007948 */ /* 0x000fea0003800000 */
[----:B------:R-:W-:-:S04]  /*15d0*/  IADD3 R0, -R0, UR40, RZ ;  /* 0x0000002800007c10 */ /* 0x000fc8000fffe1ff */
[----:B------:R-:W-:Y:S02]  /*15e0*/  ISETP.GE.AND P1, PT, R0, 0x1, PT ;  /* 0x000000010000780c */ /* 0x000fe40003f26270 */
[----:B------:R-:W-:Y:S01]  /*15f0*/  R2UR UR4, R6 ;  /* 0x00000000060472ca */ /* 0x000fe200000e0000 */
[----:B------:R-:W-:Y:S01]  /*1600*/  ULEA UR5, UR39, UR41, 0xa ;  /* 0x0000002927057291 */ /* 0x000fe2000f8e503f */
[----:B------:R-:W-:Y:S01]  /*1610*/  WARPGROUP.ARRIVE ;  /* 0x00000000000079c5 */ /* 0x000fe20000000000 */
[----:B------:R-:W-:Y:S01]  /*1620*/  UMOV UR9, 0x80000020 ;  /* 0x8000002000097882 */ /* 0x000fe20000000000 */
[----:B------:R-:W-:-:S04]  /*1630*/  UMOV UR11, 0x80000020 ;  /* 0x80000020000b7882 */ /* 0x000fc80000000000 */
[----:B------:R-:W-:-:S05]  /*1640*/  UMOV UR8, UR5 ;  /* 0x0000000500087c82 */ /* 0x000fca0008000000 */
[----:B------:R-:W-:-:S04]  /*1650*/  UIADD3 UR4, UR4, 0x24180, URZ ;  /* 0x0002418004047890 */ /* 0x000fc8000fffe03f */
[----:B------:R-:W-:-:S04]  /*1660*/  USHF.R.U32.HI UR4, URZ, 0x4, UR4 ;  /* 0x000000043f047899 */ /* 0x000fc80008011604 */
[----:B------:R-:W-:-:S04]  /*1670*/  ULOP3.LUT UR4, UR4, 0x3fff, URZ, 0xc0, !UPT ;  /* 0x00003fff04047892 */ /* 0x000fc8000f8ec03f */
[----:B------:R-:W-:-:S04]  /*1680*/  ULOP3.LUT UR4, UR4, 0x10000, URZ, 0xfc, !UPT ;  /* 0x0001000004047892 */ /* 0x000fc8000f8efc3f */
[----:B------:R-:W-:-:S07]  /*1690*/  ULEA UR6, UR39, UR4, 0x9 ;  /* 0x0000000427067291 */ /* 0x000fce000f8e483f */
[----:B------:R-:W-:Y:S02]  /*16a0*/  UMOV UR10, UR6 ;  /* 0x00000006000a7c82 */ /* 0x000fe40008000000 */
[----:B------:R-:W-:Y:S01]  /*16b0*/  IGMMA.64x128x32.S8.S8 R88, gdesc[UR8], RZ, !UPT, gsb0 ;  /* 0x03600000085879f1 */ /* 0x000fe2000c0410ff */
[----:B------:R-:W-:Y:S01]  /*16c0*/  UIADD3 UR8, UR5, 0x200, URZ ;  /* 0x0000020005087890 */ /* 0x000fe2000fffe03f */
[----:B------:R-:W-:Y:S01]  /*16d0*/  UMOV UR9, 0x80000020 ;  /* 0x8000002000097882 */ /* 0x000fe20000000000 */
[----:B------:R-:W-:Y:S02]  /*16e0*/  WARPGROUP.DEPBAR.LE gsb0, 0x0 ;  /* 0x00008000000079c5 */ /* 0x000fe40000010000 */
[----:B------:R-:W-:-:S06]  /*16f0*/  WARPGROUP.ARRIVE ;  /* 0x00000000000079c5 */ /* 0x000fcc0000000000 */
[----:B------:R-:W-:Y:S01]  /*1700*/  IGMMA.64x128x32.S8.S8 R24, gdesc[UR8], RZ, !UPT, gsb0 ;  /* 0x03600000081879f1 */ /* 0x000fe2000c0410ff */
[----:B------:R-:W-:Y:S02]  /*1710*/  UIADD3 UR8, UR5, 0x2, URZ ;  /* 0x0000000205087890 */ /* 0x000fe4000fffe03f */
[----:B------:R-:W-:Y:S01]  /*1720*/  UIADD3 UR10, UR6, 0x2, URZ ;  /* 0x00000002060a7890 */ /* 0x000fe2000fffe03f */
[----:B------:R-:W-:Y:S01]  /*1730*/  UMOV UR9, 0x80000020 ;  /* 0x8000002000097882 */ /* 0x000fe20000000000 */
[----:B------:R-:W-:Y:S01]  /*1740*/  UMOV UR11, 0x80000020 ;  /* 0x80000020000b7882 */ /* 0x000fe20000000000 */
[----:B------:R-:W-:Y:S02]  /*1750*/  WARPGROUP.DEPBAR.LE gsb0, 0x0 ;  /* 0x00008000000079c5 */ /* 0x000fe40000010000 */
[----:B------:R-:W-:-:S06]  /*1760*/  WARPGROUP.ARRIVE ;  /* 0x00000000000079c5 */ /* 0x000fcc0000000000 */
[----:B------:R-:W-:Y:S01]  /*1770*/  IGMMA.64x128x32.S8.S8 R88, gdesc[UR8], R88, gsb0 ;  /* 0x03600000085879f1 */ /* 0x000fe20008041058 */
[----:B------:R-:W-:Y:S01]  /*1780*/  UIADD3 UR8, UR5, 0x202, URZ ;  /* 0x0000020205087890 */ /* 0x000fe2000fffe03f */
[----:B------:R-:W-:Y:S01]  /*1790*/  UMOV UR9, 0x80000020 ;  /* 0x8000002000097882 */ /* 0x000fe20000000000 */
[----:B------:R-:W-:Y:S02]  /*17a0*/  WARPGROUP.DEPBAR.LE gsb0, 0x0 ;  /* 0x00008000000079c5 */ /* 0x000fe40000010000 */
[----:B------:R-:W-:-:S06]  /*17b0*/  WARPGROUP.ARRIVE ;  /* 0x00000000000079c5 */ /* 0x000fcc0000000000 */
[----:B------:R-:W-:Y:S03]  /*17c0*/  IGMMA.64x128x32.S8.S8 R24, gdesc[UR8], R24, gsb0 ;  /* 0x03600000081879f1 */ /* 0x000fe60008041018 */
[----:B------:R-:W-:Y:S02]  /*17d0*/  WARPGROUP.DEPBAR.LE gsb0, 0x0 ;  /* 0x00008000000079c5 */ /* 0x000fe40000010000 */
[----:B------:R-:W-:Y:S05]  /*17e0*/  @!P1 BRA `(.L_x_23) ;  /* 0x0000000400149947 */ /* 0x000fea0003800000 */
[----:B------:R-:W-:Y:S02]  /*17f0*/  UIADD3 UR5, UR39, 0x1, URZ ;  /* 0x0000000127057890 */ /* 0x000fe4000fffe03f */
[----:B------:R-:W-:Y:S02]  /*1800*/  IMAD.U32 R3, RZ, RZ, UR39 ;  /* 0x00000027ff037e24 */ /* 0x000fe4000f8e00ff */
[----:B------:R-:W-:-:S04]  /*1810*/  UISETP.NE.AND UP0, UPT, UR5, 0x9, UPT ;  /* 0x000000090500788c */ /* 0x000fc8000bf05270 */
[----:B------:R-:W-:Y:S02]  /*1820*/  USEL UR6, URZ, 0x1, UP0 ;  /* 0x000000013f067887 */ /* 0x000fe40008000000 */
[----:B------:R-:W-:Y:S02]  /*1830*/  USEL UR5, UR5, URZ, UP0 ;  /* 0x0000003f05057287 */ /* 0x000fe40008000000 */
[----:B------:R-:W-:-:S06]  /*1840*/  ULOP3.LUT UR6, UR38, UR6, URZ, 0x3c, !UPT ;  /* 0x0000000626067292 */ /* 0x000fcc000f8e3c3f */
[----:B------:R-:W-:-:S07]  /*1850*/  IMAD.U32 R7, RZ, RZ, UR6 ;  /* 0x00000006ff077e24 */ /* 0x000fce000f8e00ff */
.L_x_30:
[----:B------:R-:W-:Y:S05]  /*1860*/  @!P0 BRA `(.L_x_24) ;  /* 0x0000000000048947 */ /* 0x000fea0003800000 */
[----:B------:R-:W-:Y:S01]  /*1870*/  BPT.TRAP 0x1 ;  /* 0x000000040000795c */ /* 0x000fe20000300000 */
.L_x_24:
[----:B------:R-:W2:Y:S01]  /*1880*/  S2UR UR7, SR_CgaCtaId ;  /* 0x00000000000779c3 */ /* 0x000ea20000008800 */
[----:B------:R-:W-:Y:S01]  /*1890*/  UMOV UR6, 0x400 ;  /* 0x0000040000067882 */ /* 0x000fe20000000000 */
[----:B01----:R-:W-:Y:S01]  /*18a0*/  IMAD.U32 R5, RZ, RZ, UR5 ;  /* 0x00000005ff057e24 */ /* 0x003fe2000f8e00ff */
[----:B------:R-:W-:Y:S01]  /*18b0*/  SHF.L.U32 R4, R7, 0x1f, RZ ;  /* 0x0000001f07047819 */ /* 0x000fe200000006ff */
[----:B--2---:R-:W-:-:S06]  /*18c0*/  ULEA UR6, UR7, UR6, 0x18 ;  /* 0x0000000607067291 */ /* 0x004fcc000f8ec03f */
[----:B------:R-:W-:-:S04]  /*18d0*/  IMAD.U32 R6, RZ, RZ, UR6 ;  /* 0x00000006ff067e24 */ /* 0x000fc8000f8e00ff */
[----:B------:R-:W-:-:S04]  /*18e0*/  IMAD R5, R5, 0x8, R6 ;  /* 0x0000000805057824 */ /* 0x000fc800078e0206 */
[----:B------:R0:W1:Y:S01]  /*18f0*/  SYNCS.PHASECHK.TRANS64.TRYWAIT P1, [R5+URZ], R4 ;  /* 0x00000004050075a7 */ /* 0x000062000802017f */
[----:B------:R-:W-:Y:S05]  /*1900*/  @!P0 BRA `(.L_x_25) ;  /* 0x0000000000048947 */ /* 0x000fea0003800000 */
[----:B------:R-:W-:Y:S01]  /*1910*/  BPT.TRAP 0x1 ;  /* 0x000000040000795c */ /* 0x000fe20000300000 */
.L_x_25:
[----:B-1----:R-:W-:Y:S05]  /*1920*/  @P1 BRA `(.L_x_26) ;  /* 0x0000000000081947 */ /* 0x002fea0003800000 */
[----:B------:R-:W1:Y:S02]  /*1930*/  SYNCS.PHASECHK.TRANS64.TRYWAIT P1, [R5+URZ], R4 ;  /* 0x00000004050075a7 */ /* 0x000e64000802017f */
[----:B-1----:R-:W-:Y:S05]  /*1940*/  @!P1 BRA `(.L_x_27) ;  /* 0x0000008800989947 */ /* 0x002fea0003800000 */
.L_x_26:
[----:B------:R-:W-:Y:S01]  /*1950*/  ULEA UR6, UR5, UR41, 0xa ;  /* 0x0000002905067291 */ /* 0x000fe2000f8e503f */
[----:B------:R-:W-:Y:S01]  /*1960*/  WARPGROUP.ARRIVE ;  /* 0x00000000000079c5 */ /* 0x000fe20000000000 */
[----:B------:R-:W-:Y:S01]  /*1970*/  ULEA UR7, UR5, UR4, 0x9 ;  /* 0x0000000405077291 */ /* 0x000fe2000f8e483f */
[----:B------:R-:W-:Y:S01]  /*1980*/  UMOV UR9, 0x80000020 ;  /* 0x8000002000097882 */ /* 0x000fe20000000000 */
[----:B------:R-:W-:-:S03]  /*1990*/  UMOV UR11, 0x80000020 ;  /* 0x80000020000b7882 */ /* 0x000fc60000000000 */
[----:B------:R-:W-:Y:S02]  /*19a0*/  UMOV UR8, UR6 ;  /* 0x0000000600087c82 */ /* 0x000fe40008000000 */
[----:B------:R-:W-:Y:S02]  /*19b0*/  UMOV UR10, UR7 ;  /* 0x00000007000a7c82 */ /* 0x000fe40008000000 */
[----:B------:R-:W-:Y:S01]  /*19c0*/  IGMMA.64x128x32.S8.S8 R88, gdesc[UR8], R88, gsb0 ;  /* 0x03600000085879f1 */ /* 0x000fe20008041058 */
[----:B------:R-:W-:Y:S01]  /*19d0*/  UIADD3 UR8, UR6, 0x200, URZ ;  /* 0x0000020006087890 */ /* 0x000fe2000fffe03f */
[----:B------:R-:W-:Y:S01]  /*19e0*/  UMOV UR9, 0x80000020 ;  /* 0x8000002000097882 */ /* 0x000fe20000000000 */
[----:B------:R-:W-:Y:S02]  /*19f0*/  WARPGROUP.DEPBAR.LE gsb0, 0x0 ;  /* 0x00008000000079c5 */ /* 0x000fe40000010000 */
[----:B------:R-:W-:-:S06]  /*1a00*/  WARPGROUP.ARRIVE ;  /* 0x00000000000079c5 */ /* 0x000fcc0000000000 */
[----:B------:R-:W-:Y:S01]  /*1a10*/  IGMMA.64x128x32.S8.S8 R24, gdesc[UR8], R24, gsb0 ;  /* 0x03600000081879f1 */ /* 0x000fe20008041018 */
        /* <DEDUP_REMOVED lines=14> */
[----:B------:R-:W-:Y:S01]  /*1b00*/  BPT.TRAP 0x1 ;  /* 0x000000040000795c */ /* 0x000fe20000300000 */
.L_x_28:
[----:B------:R-:W-:-:S13]  /*1b10*/  ISETP.NE.AND P1, PT, R157, RZ, PT ;  /* 0x000000ff9d00720c */ /* 0x000fda0003f25270 */
[----:B01----:R-:W-:-:S04]  /*1b20*/  @P1 IMAD R4, R3, 0x8, R6 ;  /* 0x0000000803041824 */ /* 0x003fc800078e0206 */
[----:B------:R-:W-:-:S05]  /*1b30*/  @P1 VIADD R4, R4, 0x48 ;  /* 0x0000004804041836 */ /* 0x000fca0000000000 */
[----:B------:R-:W-:-:S04]  /*1b40*/  @P1 PRMT R4, R23, 0x654, R4 ;  /* 0x0000065417041816 */ /* 0x000fc80000000004 */
[----:B------:R0:W-:Y:S01]  /*1b50*/  @P1 SYNCS.ARRIVE.TRANS64.RED.A1T0 RZ, [R4+URZ], RZ ;  /* 0x000000ff04ff19a7 */ /* 0x0001e2000810043f */
[----:B------:R-:W-:-:S13]  /*1b60*/  ISETP.GT.U32.AND P1, PT, R19, 0x1, PT ;  /* 0x000000011300780c */ /* 0x000fda0003f24070 */
[----:B0-----:R-:W-:Y:S05]  /*1b70*/  @P1 BRA `(.L_x_29) ;  /* 0x0000000000041947 */ /* 0x001fea0003800000 */
[----:B------:R-:W-:Y:S01]  /*1b80*/  BPT.TRAP 0x1 ;  /* 0x000000040000795c */ /* 0x000fe20000300000 */
.L_x_29:
[----:B------:R-:W-:Y:S01]  /*1b90*/  UIADD3 UR5, UR5, 0x1, URZ ;  /* 0x0000000105057890 */ /* 0x000fe2000fffe03f */
[C---:B------:R-:W-:Y:S01]  /*1ba0*/  ISETP.GT.AND P2, PT, R0.reuse, 0x1, PT ;  /* 0x000000010000780c */ /* 0x040fe20003f44270 */
[----:B------:R-:W-:Y:S02]  /*1bb0*/  VIADD R3, R3, 0x1 ;  /* 0x0000000103037836 */ /* 0x000fe40000000000 */
[----:B------:R-:W-:Y:S01]  /*1bc0*/  UISETP.NE.AND UP0, UPT, UR5, 0x9, UPT ;  /* 0x000000090500788c */ /* 0x000fe2000bf05270 */
[----:B------:R-:W-:Y:S02]  /*1bd0*/  VIADD R0, R0, 0xffffffff ;  /* 0xffffffff00007836 */ /* 0x000fe40000000000 */
[C---:B------:R-:W-:Y:S01]  /*1be0*/  ISETP.NE.AND P1, PT, R3.reuse, 0x9, PT ;  /* 0x000000090300780c */ /* 0x040fe20003f25270 */
[----:B------:R-:W-:Y:S02]  /*1bf0*/  USEL UR6, URZ, 0x1, UP0 ;  /* 0x000000013f067887 */ /* 0x000fe40008000000 */
[----:B------:R-:W-:Y:S01]  /*1c00*/  USEL UR5, UR5, URZ, UP0 ;  /* 0x0000003f05057287 */ /* 0x000fe20008000000 */
[----:B------:R-:W-:-:S03]  /*1c10*/  SEL R3, R3, RZ, P1 ;  /* 0x000000ff03037207 */ /* 0x000fc60000800000 */
[----:B------:R-:W-:Y:S01]  /*1c20*/  LOP3.LUT R7, R7, UR6, RZ, 0x3c, !PT ;  /* 0x0000000607077c12 */ /* 0x000fe2000f8e3cff */
[----:B------:R-:W-:Y:S07]  /*1c30*/  @P2 BRA `(.L_x_30) ;  /* 0xfffffffc00082947 */ /* 0x000fee000383ffff */
.L_x_23:
[----:B------:R-:W2:Y:S02]  /*1c40*/  LDC R0, c[0x0][0x28c] ;  /* 0x0000a300ff007b82 */ /* 0x000ea40000000800 */
[----:B--2---:R-:W-:-:S13]  /*1c50*/  ISETP.GE.AND P1, PT, R0, 0x1, PT ;  /* 0x000000010000780c */ /* 0x004fda0003f26270 */
[----:B------:R-:W-:Y:S05]  /*1c60*/  @!P1 BRA `(.L_x_31) ;  /* 0x0000000000509947 */ /* 0x000fea0003800000 */
[----:B------:R-:W-:Y:S05]  /*1c70*/  @!P0 BRA `(.L_x_32) ;  /* 0x0000000000048947 */ /* 0x000fea0003800000 */
[----:B------:R-:W-:Y:S01]  /*1c80*/  BPT.TRAP 0x1 ;  /* 0x000000040000795c */ /* 0x000fe20000300000 */
.L_x_32:
[----:B------:R-:W-:Y:S01]  /*1c90*/  ISETP.NE.AND P1, PT, R157, RZ, PT ;  /* 0x000000ff9d00720c */ /* 0x000fe20003f25270 */
[----:B------:R-:W-:Y:S01]  /*1ca0*/  BSSY B0, `(.L_x_33) ;  /* 0x000000e000007945 */ /* 0x000fe20003800000 */
[----:B------:R-:W-:-:S11]  /*1cb0*/  ISETP.GT.U32.AND P0, PT, R19, 0x1, PT ;  /* 0x000000011300780c */ /* 0x000fd60003f04070 */
[----:B------:R-:W-:Y:S05]  /*1cc0*/  @!P1 BRA `(.L_x_34) ;  /* 0x00000000002c9947 */ /* 0x000fea0003800000 */
[----:B------:R-:W-:-:S04]  /*1cd0*/  UISETP.LT.AND UP0, UPT, UR40, 0x1, UPT ;  /* 0x000000012800788c */ /* 0x000fc8000bf01270 */
[----:B------:R-:W-:-:S04]  /*1ce0*/  USEL UR6, UR40, 0x1, UP0 ;  /* 0x0000000128067887 */ /* 0x000fc80008000000 */
[----:B------:R-:W-:-:S04]  /*1cf0*/  UIADD3 UR6, UR39, UR40, -UR6 ;  /* 0x0000002827067290 */ /* 0x000fc8000fffe806 */
[----:B------:R-:W-:-:S04]  /*1d00*/  UIMAD.WIDE.U32 UR4, UR6, 0x38e38e39, URZ ;  /* 0x38e38e39060478a5 */ /* 0x000fc8000f8e003f */
[----:B------:R-:W-:-:S04]  /*1d10*/  USHF.R.U32.HI UR4, URZ, 0x1, UR5 ;  /* 0x000000013f047899 */ /* 0x000fc80008011605 */
[----:B------:R-:W-:-:S06]  /*1d20*/  UIMAD UR6, UR4, -0x9, UR6 ;  /* 0xfffffff7040678a4 */ /* 0x000fcc000f8e0206 */
[----:B------:R-:W-:-:S04]  /*1d30*/  IMAD.U32 R3, RZ, RZ, UR6 ;  /* 0x00000006ff037e24 */ /* 0x000fc8000f8e00ff */
[----:B------:R-:W-:-:S04]  /*1d40*/  IMAD R0, R3, 0x8, R6 ;  /* 0x0000000803007824 */ /* 0x000fc800078e0206 */
[----:B------:R-:W-:-:S05]  /*1d50*/  VIADD R0, R0, 0x48 ;  /* 0x0000004800007836 */ /* 0x000fca0000000000 */
[----:B------:R-:W-:-:S04]  /*1d60*/  PRMT R0, R23, 0x654, R0 ;  /* 0x0000065417007816 */ /* 0x000fc80000000000 */
[----:B------:R2:W-:Y:S03]  /*1d70*/  SYNCS.ARRIVE.TRANS64.RED.A1T0 RZ, [R0+URZ], RZ ;  /* 0x000000ff00ff79a7 */ /* 0x0005e6000810043f */
.L_x_34:
[----:B------:R-:W-:Y:S05]  /*1d80*/  BSYNC B0 ;  /* 0x0000000000007941 */ /* 0x000fea0003800000 */
.L_x_33:
[----:B------:R-:W-:Y:S05]  /*1d90*/  @P0 BRA `(.L_x_31) ;  /* 0x0000000000040947 */ /* 0x000fea0003800000 */
[----:B------:R-:W-:Y:S01]  /*1da0*/  BPT.TRAP 0x1 ;  /* 0x000000040000795c */ /* 0x000fe20000300000 */
.L_x_31:
[----:B------:R-:W3:Y:S01]  /*1db0*/  LDC R6, c[0x0][0x288] ;  /* 0x0000a200ff067b82 */ /* 0x000ee20000000800 */
[--C-:B--2---:R-:W-:Y:S01]  /*1dc0*/  SHF.R.U32.HI R0, RZ, 0x2, R18.reuse ;  /* 0x00000002ff007819 */ /* 0x104fe20000011612 */
[----:B------:R-:W-:Y:S01]  /*1dd0*/  IMAD.SHL.U32 R9, R152, 0x80, RZ ;  /* 0x0000008098097824 */ /* 0x000fe200078e00ff */
[----:B01----:R-:W-:Y:S01]  /*1de0*/  SHF.R.U32.HI R5, RZ, 0x7, R18 ;  /* 0x00000007ff057819 */ /* 0x003fe20000011612 */
[----:B------:R-:W-:Y:S01]  /*1df0*/  UIADD3 UR39, UR40, UR39, URZ ;  /* 0x0000002728277290 */ /* 0x000fe2000fffe03f */
[C---:B------:R-:W-:Y:S01]  /*1e00*/  LOP3.LUT R4, R18.reuse, 0x60, RZ, 0xc0, !PT ;  /* 0x0000006012047812 */ /* 0x040fe200078ec0ff */
[----:B------:R-:W-:Y:S01]  /*1e10*/  IMAD.SHL.U32 R20, R18, 0x2, RZ ;  /* 0x0000000212147824 */ /* 0x000fe200078e00ff */
[----:B------:R-:W-:Y:S01]  /*1e20*/  LOP3.LUT R3, R0, 0x7, RZ, 0xc0, !PT ;  /* 0x0000000700037812 */ /* 0x000fe200078ec0ff */
[----:B------:R-:W-:Y:S01]  /*1e30*/  UISETP.GT.U32.AND UP0, UPT, UR39, 0x8, UPT ;  /* 0x000000082700788c */ /* 0x000fe2000bf04070 */
[----:B------:R-:W-:Y:S01]  /*1e40*/  LOP3.LUT R0, R5, 0x1, RZ, 0xc0, !PT ;  /* 0x0000000105007812 */ /* 0x000fe200078ec0ff */
[----:B------:R-:W-:Y:S01]  /*1e50*/  ULDC UR7, c[0x0][0x284] ;  /* 0x0000a10000077ab9 */ /* 0x000fe20000000800 */
[----:B------:R-:W-:Y:S01]  /*1e60*/  SHF.R.U32.HI R8, RZ, 0x1, R4 ;  /* 0x00000001ff087819 */ /* 0x000fe20000011604 */
[----:B------:R-:W-:Y:S01]  /*1e70*/  UISETP.LT.U32.AND UP0, UPT, UR40, 0x9, UP0 ;  /* 0x000000092800788c */ /* 0x000fe20008701070 */
[----:B------:R-:W-:Y:S01]  /*1e80*/  SHF.R.S32.HI R152, RZ, 0x1f, R22 ;  /* 0x0000001fff987819 */ /* 0x000fe20000011416 */
[----:B------:R-:W-:Y:S01]  /*1e90*/  IMAD.SHL.U32 R10, R0, 0x40, RZ ;  /* 0x00000040000a7824 */ /* 0x000fe200078e00ff */
[--C-:B------:R-:W-:Y:S01]  /*1ea0*/  IADD3 R5, RZ, -R8, -R3.reuse ;  /* 0x80000008ff057210 */ /* 0x100fe20007ffe803 */
[----:B------:R-:W-:Y:S01]  /*1eb0*/  UISETP.GE.U32.AND UP1, UPT, UR40, 0x9, UPT ;  /* 0x000000092800788c */ /* 0x000fe2000bf26070 */
[----:B------:R-:W-:Y:S01]  /*1ec0*/  LOP3.LUT R20, R9, 0x6, R20, 0xf8, !PT ;  /* 0x0000000609147812 */ /* 0x000fe200078ef814 */
[----:B------:R-:W-:Y:S01]  /*1ed0*/  ULDC.64 UR8, c[0x0][0x5d0] ;  /* 0x0001740000087ab9 */ /* 0x000fe20000000a00 */
[----:B------:R-:W-:Y:S01]  /*1ee0*/  LOP3.LUT R165, R10, 0x40, R3, 0xe2, !PT ;  /* 0x000000400aa57812 */ /* 0x000fe200078ee203 */
[----:B------:R-:W-:Y:S01]  /*1ef0*/  IMAD R3, R0, -0x40, R5 ;  /* 0xffffffc000037824 */ /* 0x000fe200078e0205 */
[----:B------:R-:W-:Y:S01]  /*1f00*/  LOP3.LUT R4, R18, 0x3, RZ, 0xc0, !PT ;  /* 0x0000000312047812 */ /* 0x000fe200078ec0ff */
[----:B------:R-:W-:Y:S01]  /*1f10*/  IMAD.SHL.U32 R0, R153, 0x100, RZ ;  /* 0x0000010099007824 */ /* 0x000fe200078e00ff */
[----:B------:R-:W-:Y:S01]  /*1f20*/  UIMAD.WIDE.U32 UR4, UR39, 0x38e38e39, URZ ;  /* 0x38e38e39270478a5 */ /* 0x000fe2000f8e003f */
[----:B---3--:R-:W-:Y:S01]  /*1f30*/  ISETP.GE.AND P0, PT, R9, R6, PT ;  /* 0x000000060900720c */ /* 0x008fe20003f06270 */
[----:B------:R-:W-:Y:S01]  /*1f40*/  USEL UR6, URZ, 0x1, !UP0 ;  /* 0x000000013f067887 */ /* 0x000fe2000c000000 */
[----:B------:R-:W-:Y:S01]  /*1f50*/  IMAD R7, R152, UR8, RZ ;  /* 0x0000000898077c24 */ /* 0x000fe2000f8e02ff */
[----:B------:R-:W-:Y:S01]  /*1f60*/  SHF.R.S32.HI R21, RZ, 0x1f, R20 ;  /* 0x0000001fff157819 */ /* 0x000fe20000011414 */
[----:B------:R-:W-:Y:S01]  /*1f70*/  USHF.R.U32.HI UR4, URZ, 0x1, UR5 ;  /* 0x000000013f047899 */ /* 0x000fe20008011605 */
[----:B------:R-:W-:Y:S01]  /*1f80*/  ISETP.GE.OR P0, PT, R0, UR7, P0 ;  /* 0x0000000700007c0c */ /* 0x000fe20008706670 */
[----:B------:R-:W-:Y:S01]  /*1f90*/  ULOP3.LUT UR38, UR38, UR6, URZ, 0x3c, !UPT ;  /* 0x0000000626267292 */ /* 0x000fe2000f8e3c3f */
[----:B------:R-:W-:Y:S01]  /*1fa0*/  IMAD R164, R4, -0x2, R6 ;  /* 0xfffffffe04a47824 */ /* 0x000fe200078e0206 */
[----:B------:R-:W-:Y:S01]  /*1fb0*/  UIMAD UR39, UR4, -0x9, UR39 ;  /* 0xfffffff7042778a4 */ /* 0x000fe2000f8e0227 */
[----:B------:R-:W-:Y:S01]  /*1fc0*/  IMAD.WIDE R4, R153, 0x100, RZ ;  /* 0x0000010099047825 */ /* 0x000fe200078e02ff */
[----:B------:R-:W-:Y:S01]  /*1fd0*/  @UP1 ULOP3.LUT UR38, UR38, 0x1, UR4, 0x78, !UPT ;  /* 0x0000000126261892 */ /* 0x000fe2000f8e7804 */
[----:B------:R-:W-:-:S02]  /*1fe0*/  IADD3 R3, -R0, UR7, R3 ;  /* 0x0000000700037c10 */ /* 0x000fc4000fffe103 */
[----:B------:R-:W-:Y:S01]  /*1ff0*/  IMAD R11, R22, UR9, R7 ;  /* 0x00000009160b7c24 */ /* 0x000fe2000f8e0207 */
[----:B------:R-:W-:Y:S01]  /*2000*/  LOP3.LUT R165, R4, R165, R8, 0xfe, !PT ;  /* 0x000000a504a57212 */ /* 0x000fe200078efe08 */
[----:B------:R-:W-:-:S04]  /*2010*/  IMAD.WIDE.U32 R6, R22, UR8, R20 ;  /* 0x0000000816067c25 */ /* 0x000fc8000f8e0014 */
[----:B------:R-:W-:Y:S02]  /*2020*/  IMAD.IADD R7, R7, 0x1, R11 ;  /* 0x0000000107077824 */ /* 0x000fe400078e020b */
[----:B------:R-:W-:Y:S02]  /*2030*/  IMAD.IADD R164, R164, 0x1, -R9 ;  /* 0x00000001a4a47824 */ /* 0x000fe400078e0a09 */
[----:B------:R-:W-:Y:S01]  /*2040*/  IMAD.MOV.U32 R0, RZ, RZ, -0x1 ;  /* 0xffffffffff007424 */ /* 0x000fe200078e00ff */
[----:B------:R-:W-:Y:S06]  /*2050*/  @P0 BRA `(.L_x_35) ;  /* 0x0000006000f40947 */ /* 0x000fec0003800000 */
[----:B------:R-:W0:Y:S01]  /*2060*/  LDC.64 R14, c[0x0][0x5c8] ;  /* 0x00017200ff0e7b82 */ /* 0x000e220000000a00 */
[----:B------:R-:W-:Y:S01]  /*2070*/  ULDC.64 UR4, c[0x0][0x5c0] ;  /* 0x0001700000047ab9 */ /* 0x000fe20000000a00 */
[----:B------:R-:W-:Y:S01]  /*2080*/  BSSY B0, `(.L_x_35) ;  /* 0x000063a000007945 */ /* 0x000fe20003800000 */
[-C--:B0-----:R-:W-:Y:S01]  /*2090*/  IMAD R8, R5, R14.reuse, RZ ;  /* 0x0000000e05087224 */ /* 0x081fe200078e02ff */
[----:B------:R-:W-:Y:S01]  /*20a0*/  SHF.L.U64.HI R11, R14, 0x3, R15 ;  /* 0x000000030e0b7819 */ /* 0x000fe2000001020f */
[----:B------:R-:W-:-:S04]  /*20b0*/  IMAD.WIDE.U32 R6, R165, R14, R6 ;  /* 0x0000000ea5067225 */ /* 0x000fc800078e0006 */
[----:B------:R-:W-:Y:S01]  /*20c0*/  IMAD R9, R165, R15, R8 ;  /* 0x0000000fa5097224 */ /* 0x000fe200078e0208 */
[----:B------:R-:W-:-:S03]  /*20d0*/  IADD3 R158, P0, R6, UR4, RZ ;  /* 0x00000004069e7c10 */ /* 0x000fc6000ff1e0ff */
[----:B------:R-:W-:Y:S01]  /*20e0*/  IMAD.IADD R7, R7, 0x1, R9 ;  /* 0x0000000107077824 */ /* 0x000fe200078e0209 */
[C---:B------:R-:W-:Y:S01]  /*20f0*/  LEA R6, P2, R14.reuse, R158, 0x7 ;  /* 0x0000009e0e067211 */ /* 0x040fe200078438ff */
[----:B------:R-:W-:-:S03]  /*2100*/  IMAD.SHL.U32 R9, R14, 0x8, RZ ;  /* 0x000000080e097824 */ /* 0x000fc600078e00ff */
[----:B------:R-:W-:Y:S02]  /*2110*/  IADD3.X R159, R7, UR5, RZ, P0, !PT ;  /* 0x00000005079f7c10 */ /* 0x000fe400087fe4ff */
[----:B-----5:R-:W-:Y:S02]  /*2120*/  ISETP.NE.AND P0, PT, R155, RZ, PT ;  /* 0x000000ff9b00720c */ /* 0x020fe40003f05270 */
[----:B------:R-:W-:Y:S02]  /*2130*/  LEA.HI.X R7, R14, R159, R15, 0x7, P2 ;  /* 0x0000009f0e077211 */ /* 0x000fe400010f3c0f */
[C---:B------:R-:W-:Y:S02]  /*2140*/  IADD3 R12, P1, R9.reuse, R158, RZ ;  /* 0x0000009e090c7210 */ /* 0x040fe40007f3e0ff */
[----:B------:R-:W-:-:S03]  /*2150*/  IADD3 R8, P2, R9, R6, RZ ;  /* 0x0000000609087210 */ /* 0x000fc60007f5e0ff */
[C---:B------:R-:W-:Y:S02]  /*2160*/  IMAD.X R13, R11.reuse, 0x1, R159, P1 ;  /* 0x000000010b0d7824 */ /* 0x040fe400008e069f */
[----:B------:R-:W-:Y:S02]  /*2170*/  IMAD.X R9, R11, 0x1, R7, P2 ;  /* 0x000000010b097824 */ /* 0x000fe400010e0607 */
[----:B------:R-:W-:Y:S06]  /*2180*/  @!P0 BRA `(.L_x_36) ;  /* 0x0000004800948947 */ /* 0x000fec0003800000 */
[----:B------:R-:W0:Y:S01]  /*2190*/  LDC.64 R14, c[0x0][0x5b0] ;  /* 0x00016c00ff0e7b82 */ /* 0x000e220000000a00 */
[----:B------:R-:W-:Y:S01]  /*21a0*/  ULDC.64 UR4, c[0x0][0x5b8] ;  /* 0x00016e0000047ab9 */ /* 0x000fe20000000a00 */
[----:B------:R-:W-:Y:S01]  /*21b0*/  ISETP.GE.AND P1, PT, R3, 0x1, PT ;  /* 0x000000010300780c */ /* 0x000fe20003f26270 */
[----:B------:R-:W-:Y:S01]  /*21c0*/  IMAD R153, R152, UR4, RZ ;  /* 0x0000000498997c24 */ /* 0x000fe2000f8e02ff */
[----:B------:R-:W-:Y:S01]  /*21d0*/  BSSY B1, `(.L_x_37) ;  /* 0x000000e000017945 */ /* 0x000fe20003800000 */
[----:B------:R-:W-:Y:S01]  /*21e0*/  IMAD.WIDE.U32 R20, R22, UR4, R20 ;  /* 0x0000000416147c25 */ /* 0x000fe2000f8e0014 */
[----:B------:R-:W-:Y:S02]  /*21f0*/  ISETP.LT.OR P2, PT, R164, 0x1, !P1 ;  /* 0x00000001a400780c */ /* 0x000fe40004f41670 */
[----:B------:R-:W1:Y:S01]  /*2200*/  LDC.64 R10, c[0x0][0x5a8] ;  /* 0x00016a00ff0a7b82 */ /* 0x000e620000000a00 */
[----:B------:R-:W-:Y:S02]  /*2210*/  IMAD R153, R22, UR5, R153 ;  /* 0x0000000516997c24 */ /* 0x000fe4000f8e0299 */
[----:B------:R-:W-:-:S02]  /*2220*/  IMAD.MOV.U32 R152, RZ, RZ, R20 ;  /* 0x000000ffff987224 */ /* 0x000fc400078e0014 */
[----:B------:R-:W-:Y:S02]  /*2230*/  IMAD.IADD R153, R21, 0x1, R153 ;  /* 0x0000000115997824 */ /* 0x000fe400078e0299 */
[-C--:B0-----:R-:W-:Y:S02]  /*2240*/  IMAD R22, R5, R14.reuse, RZ ;  /* 0x0000000e05167224 */ /* 0x081fe400078e02ff */
[----:B------:R-:W-:-:S04]  /*2250*/  IMAD.WIDE.U32 R160, R165, R14, R152 ;  /* 0x0000000ea5a07225 */ /* 0x000fc800078e0098 */
[----:B------:R-:W-:Y:S01]  /*2260*/  IMAD R173, R165, R15, R22 ;  /* 0x0000000fa5ad7224 */ /* 0x000fe200078e0216 */
[----:B-1----:R-:W-:-:S04]  /*2270*/  IADD3 R162, P0, R160, R10, RZ ;  /* 0x0000000aa0a27210 */ /* 0x002fc80007f1e0ff */
[----:B------:R-:W-:Y:S01]  /*2280*/  IADD3.X R163, R11, R161, R173, P0, !PT ;  /* 0x000000a10ba37210 */ /* 0x000fe200007fe4ad */
[----:B------:R-:W-:Y:S08]  /*2290*/  @P2 BRA `(.L_x_38) ;  /* 0x0000000000042947 */ /* 0x000ff00003800000 */
[----:B------:R0:W5:Y:S02]  /*22a0*/  LDG.E.U8 R156, desc[UR36][R162.64] ;  /* 0x00000024a29c7981 */ /* 0x000164000c1e1100 */
.L_x_38:
[----:B------:R-:W-:Y:S05]  /*22b0*/  BSYNC B1 ;  /* 0x0000000000017941 */ /* 0x000fea0003800000 */
.L_x_37:
[----:B-----5:R-:W-:Y:S01]  /*22c0*/  LOP3.LUT R22, R156, 0xffff, RZ, 0xc0, !PT ;  /* 0x0000ffff9c167812 */ /* 0x020fe200078ec0ff */
[C---:B------:R-:W-:Y:S01]  /*22d0*/  IMAD.SHL.U32 R160, R14.reuse, 0x8, RZ ;  /* 0x000000080ea07824 */ /* 0x040fe200078e00ff */
[----:B------:R-:W-:Y:S01]  /*22e0*/  SHF.L.U64.HI R161, R14, 0x3, R15 ;  /* 0x000000030ea17819 */ /* 0x000fe2000001020f */
[----:B------:R-:W-:Y:S01]  /*22f0*/  BSSY B1, `(.L_x_39) ;  /* 0x000000e000017945 */ /* 0x000fe20003800000 */
[----:B------:R-:W-:Y:S02]  /*2300*/  PRMT R22, R22, 0x8880, RZ ;  /* 0x0000888016167816 */ /* 0x000fe400000000ff */
[----:B------:R-:W-:Y:S01]  /*2310*/  ISETP.GE.AND P0, PT, R3, 0x9, PT ;  /* 0x000000090300780c */ /* 0x000fe20003f06270 */
[----:B------:R-:W-:-:S04]  /*2320*/  IMAD.WIDE.U32 R168, R165, R14, R160 ;  /* 0x0000000ea5a87225 */ /* 0x000fc800078e00a0 */
[----:B------:R-:W-:-:S04]  /*2330*/  IMAD R167, R22, R155, RZ ;  /* 0x0000009b16a77224 */ /* 0x000fc800078e02ff */
[----:B------:R-:W-:Y:S01]  /*2340*/  @!P2 IMAD R171, R88, R154, R167 ;  /* 0x0000009a58aba224 */ /* 0x000fe200078e02a7 */
[----:B------:R-:W-:Y:S01]  /*2350*/  IADD3 R88, P3, P4, R20, R10, R168 ;  /* 0x0000000a14587210 */ /* 0x000fe20007c7e0a8 */
[----:B------:R-:W-:-:S03]  /*2360*/  IMAD.IADD R168, R173, 0x1, R169 ;  /* 0x00000001ada87824 */ /* 0x000fc600078e02a9 */
[----:B------:R1:W-:Y:S01]  /*2370*/  @!P2 STG.E.U8 desc[UR36][R158.64], R171 ;  /* 0x000000ab9e00a986 */ /* 0x0003e2000c101124 */
[----:B------:R-:W-:-:S13]  /*2380*/  ISETP.LT.OR P2, PT, R164, 0x2, !P1 ;  /* 0x00000002a400780c */ /* 0x000fda0004f41670 */
[----:B-1----:R-:W-:Y:S05]  /*2390*/  @P2 BRA `(.L_x_40) ;  /* 0x00000000000c2947 */ /* 0x002fea0003800000 */
[----:B------:R-:W2:Y:S02]  /*23a0*/  LDG.E.U8 R156, desc[UR36][R162.64+0x1] ;  /* 0x00000124a29c7981 */ /* 0x000ea4000c1e1100 */
[----:B--2---:R-:W-:-:S05]  /*23b0*/  PRMT R22, R156, 0x8880, RZ ;  /* 0x000088809c167816 */ /* 0x004fca00000000ff */
[----:B------:R-:W-:-:S07]  /*23c0*/  IMAD R167, R22, R155, RZ ;  /* 0x0000009b16a77224 */ /* 0x000fce00078e02ff */
.L_x_40:
[----:B------:R-:W-:Y:S05]  /*23d0*/  BSYNC B1 ;  /* 0x0000000000017941 */ /* 0x000fea0003800000 */
.L_x_39:
[----:B------:R-:W-:Y:S01]  /*23e0*/  @!P2 IMAD R169, R89, R154, R167 ;  /* 0x0000009a59a9a224 */ /* 0x000fe200078e02a7 */
[----:B------:R-:W-:Y:S01]  /*23f0*/  IADD3.X R89, R153, R11, R168, P3, P4 ;  /* 0x0000000b99597210 */ /* 0x000fe20001fe84a8 */
[----:B------:R-:W-:Y:S01]  /*2400*/  BSSY B1, `(.L_x_41) ;  /* 0x0000009000017945 */ /* 0x000fe20003800000 */
[C---:B------:R-:W-:Y:S02]  /*2410*/  ISETP.LT.OR P3, PT, R164.reuse, 0x1, !P0 ;  /* 0x00000001a400780c */ /* 0x040fe40004761670 */
[----:B------:R1:W-:Y:S01]  /*2420*/  @!P2 STG.E.U8 desc[UR36][R158.64+0x1], R169 ;  /* 0x000001a99e00a986 */ /* 0x0003e2000c101124 */
[C---:B------:R-:W-:Y:S02]  /*2430*/  ISETP.LT.OR P2, PT, R164.reuse, 0x2, !P0 ;  /* 0x00000002a400780c */ /* 0x040fe40004741670 */
[----:B------:R-:W-:-:S08]  /*2440*/  ISETP.LT.OR P4, PT, R164, 0x9, !P1 ;  /* 0x00000009a400780c */ /* 0x000fd00004f81670 */
[----:B------:R-:W-:Y:S05]  /*2450*/  @P3 BRA `(.L_x_42) ;  /* 0x00000000000c3947 */ /* 0x000fea0003800000 */
[----:B------:R-:W2:Y:S02]  /*2460*/  LDG.E.U8 R156, desc[UR36][R88.64] ;  /* 0x00000024589c7981 */ /* 0x000ea4000c1e1100 */
[----:B--2---:R-:W-:-:S05]  /*2470*/  PRMT R22, R156, 0x8880, RZ ;  /* 0x000088809c167816 */ /* 0x004fca00000000ff */
[----:B------:R-:W-:-:S07]  /*2480*/  IMAD R167, R22, R155, RZ ;  /* 0x0000009b16a77224 */ /* 0x000fce00078e02ff */
.L_x_42:
[----:B------:R-:W-:Y:S05]  /*2490*/  BSYNC B1 ;  /* 0x0000000000017941 */ /* 0x000fea0003800000 */
.L_x_41:
[----:B-1----:R-:W-:Y:S01]  /*24a0*/  @!P3 IMAD R169, R90, R154, R167 ;  /* 0x0000009a5aa9b224 */ /* 0x002fe200078e02a7 */
[----:B------:R-:W-:Y:S04]  /*24b0*/  BSSY B1, `(.L_x_43) ;  /* 0x0000006000017945 */ /* 0x000fe80003800000 */
[----:B------:R1:W-:Y:S01]  /*24c0*/  @!P3 STG.E.U8 desc[UR36][R12.64], R169 ;  /* 0x000000a90c00b986 */ /* 0x0003e2000c101124 */
[----:B------:R-:W-:Y:S05]  /*24d0*/  @P2 BRA `(.L_x_44) ;  /* 0x00000000000c2947 */ /* 0x000fea0003800000 */
[----:B------:R-:W2:Y:S02]  /*24e0*/  LDG.E.U8 R156, desc[UR36][R88.64+0x1] ;  /* 0x00000124589c7981 */ /* 0x000ea4000c1e1100 */
[----:B--2---:R-:W-:-:S05]  /*24f0*/  PRMT R22, R156, 0x8880, RZ ;  /* 0x000088809c167816 */ /* 0x004fca00000000ff */
[----:B------:R-:W-:-:S07]  /*2500*/  IMAD R167, R22, R155, RZ ;  /* 0x0000009b16a77224 */ /* 0x000fce00078e02ff */
.L_x_44:
[----:B------:R-:W-:Y:S05]  /*2510*/  BSYNC B1 ;  /* 0x0000000000017941 */ /* 0x000fea0003800000 */
.L_x_43:
[----:B------:R-:W-:Y:S01]  /*2520*/  @!P2 IMAD R91, R91, R154, R167 ;  /* 0x0000009a5b5ba224 */ /* 0x000fe200078e02a7 */
[----:B------:R-:W-:Y:S04]  /*2530*/  BSSY B1, `(.L_x_45) ;  /* 0x0000006000017945 */ /* 0x000fe80003800000 */
[----:B------:R2:W-:Y:S01]  /*2540*/  @!P2 STG.E.U8 desc[UR36][R12.64+0x1], R91 ;  /* 0x0000015b0c00a986 */ /* 0x0005e2000c101124 */
[----:B------:R-:W-:Y:S05]  /*2550*/  @P4 BRA `(.L_x_46) ;  /* 0x00000000000c4947 */ /* 0x000fea0003800000 */
[----:B------:R-:W3:Y:S02]  /*2560*/  LDG.E.U8 R156, desc[UR36][R162.64+0x8] ;  /* 0x00000824a29c7981 */ /* 0x000ee4000c1e1100 */
[----:B---3--:R-:W-:-:S05]  /*2570*/  PRMT R22, R156, 0x8880, RZ ;  /* 0x000088809c167816 */ /* 0x008fca00000000ff */
[----:B------:R-:W-:-:S07]  /*2580*/  IMAD R167, R22, R155, RZ ;  /* 0x0000009b16a77224 */ /* 0x000fce00078e02ff */
.L_x_46:
[----:B------:R-:W-:Y:S05]  /*2590*/  BSYNC B1 ;  /* 0x0000000000017941 */ /* 0x000fea0003800000 */
.L_x_45:
[----:B------:R-:W-:Y:S01]  /*25a0*/  ISETP.LT.OR P2, PT, R164, 0xa, !P1 ;  /* 0x0000000aa400780c */ /* 0x000fe20004f41670 */
[----:B--2---:R-:W-:Y:S01]  /*25b0*/  @!P4 IMAD R91, R92, R154, R167 ;  /* 0x0000009a5c5bc224 */ /* 0x004fe200078e02a7 */
[----:B------:R-:W-:Y:S01]  /*25c0*/  BSSY B1, `(.L_x_47) ;  /* 0x0000008000017945 */ /* 0x000fe20003800000 */
[----:B------:R-:W-:-:S03]  /*25d0*/  ISETP.LT.OR P3, PT, R164, 0x9, !P0 ;  /* 0x00000009a400780c */ /* 0x000fc60004761670 */
[----:B------:R2:W-:Y:S01]  /*25e0*/  @!P4 STG.E.U8 desc[UR36][R158.64+0x8], R91 ;  /* 0x0000085b9e00c986 */ /* 0x0005e2000c101124 */
[----:B------:R-:W-:-:S06]  /*25f0*/  ISETP.LT.OR P4, PT, R164, 0xa, !P0 ;  /* 0x0000000aa400780c */ /* 0x000fcc0004781670 */
[----:B------:R-:W-:Y:S07]  /*2600*/  @P2 BRA `(.L_x_48) ;  /* 0x00000000000c2947 */ /* 0x000fee0003800000 */
[----:B------:R-:W3:Y:S02]  /*2610*/  LDG.E.U8 R156, desc[UR36][R162.64+0x9] ;  /* 0x00000924a29c7981 */ /* 0x000ee4000c1e1100 */
[----:B---3--:R-:W-:-:S05]  /*2620*/  PRMT R22, R156, 0x8880, RZ ;  /* 0x000088809c167816 */ /* 0x008fca00000000ff */
[----:B------:R-:W-:-:S07]  /*2630*/  IMAD R167, R22, R155, RZ ;  /* 0x0000009b16a77224 */ /* 0x000fce00078e02ff */
.L_x_48:
[----:B------:R-:W-:Y:S05]  /*2640*/  BSYNC B1 ;  /* 0x0000000000017941 */ /* 0x000fea0003800000 */
.L_x_47:
[----:B------:R-:W-:Y:S01]  /*2650*/  @!P2 IMAD R93, R93, R154, R167 ;  /* 0x0000009a5d5da224 */ /* 0x000fe200078e02a7 */
[----:B------:R-:W-:Y:S04]  /*2660*/  BSSY B1, `(.L_x_49) ;  /* 0x0000006000017945 */ /* 0x000fe80003800000 */
[----:B------:R3:W-:Y:S01]  /*2670*/  @!P2 STG.E.U8 desc[UR36][R158.64+0x9], R93 ;  /* 0x0000095d9e00a986 */ /* 0x0007e2000c101124 */
[----:B------:R-:W-:Y:S05]  /*2680*/  @P3 BRA `(.L_x_50) ;  /* 0x00000000000c3947 */ /* 0x000fea0003800000 */
[----:B------:R-:W4:Y:S02]  /*2690*/  LDG.E.U8 R156, desc[UR36][R88.64+0x8] ;  /* 0x00000824589c7981 */ /* 0x000f24000c1e1100 */
[----:B----4-:R-:W-:-:S05]  /*26a0*/  PRMT R22, R156, 0x8880, RZ ;  /* 0x000088809c167816 */ /* 0x010fca00000000ff */
[----:B------:R-:W-:-:S07]  /*26b0*/  IMAD R167, R22, R155, RZ ;  /* 0x0000009b16a77224 */ /* 0x000fce00078e02ff */
.L_x_50:
[----:B------:R-:W-:Y:S05]  /*26c0*/  BSYNC B1 ;  /* 0x0000000000017941 */ /* 0x000fea0003800000 */
.L_x_49:
[----:B--2---:R-:W-:Y:S01]  /*26d0*/  @!P3 IMAD R91, R94, R154, R167 ;  /* 0x0000009a5e5bb224 */ /* 0x004fe200078e02a7 */
[----:B------:R-:W-:Y:S04]  /*26e0*/  BSSY B1, `(.L_x_51) ;  /* 0x0000006000017945 */ /* 0x000fe80003800000 */
[----:B------:R2:W-:Y:S01]  /*26f0*/  @!P3 STG.E.U8 desc[UR36][R12.64+0x8], R91 ;  /* 0x0000085b0c00b986 */ /* 0x0005e2000c101124 */
[----:B------:R-:W-:Y:S05]  /*2700*/  @P4 BRA `(.L_x_52) ;  /* 0x00000000000c4947 */ /* 0x000fea0003800000 */
[----:B------:R-:W4:Y:S02]  /*2710*/  LDG.E.U8 R156, desc[UR36][R88.64+0x9] ;  /* 0x00000924589c7981 */ /* 0x000f24000c1e1100 */
[----:B----4-:R-:W-:-:S05]  /*2720*/  PRMT R22, R156, 0x8880, RZ ;  /* 0x000088809c167816 */ /* 0x010fca00000000ff */
[----:B------:R-:W-:-:S07]  /*2730*/  IMAD R167, R22, R155, RZ ;  /* 0x0000009b16a77224 */ /* 0x000fce00078e02ff */
.L_x_52:
[----:B------:R-:W-:Y:S05]  /*2740*/  BSYNC B1 ;  /* 0x0000000000017941 */ /* 0x000fea0003800000 */
.L_x_51:
[C---:B------:R-:W-:Y:S01]  /*2750*/  ISETP.LT.OR P2, PT, R164.reuse, 0x11, !P1 ;  /* 0x00000011a400780c */ /* 0x040fe20004f41670 */
[----:B------:R-:W-:Y:S01]  /*2760*/  @!P4 IMAD R95, R95, R154, R167 ;  /* 0x0000009a5f5fc224 */ /* 0x000fe200078e02a7 */
[----:B------:R-:W-:Y:S01]  /*2770*/  BSSY B1, `(.L_x_53) ;  /* 0x0000008000017945 */ /* 0x000fe20003800000 */
[----:B------:R-:W-:-:S03]  /*2780*/  ISETP.LT.OR P3, PT, R164, 0x12, !P1 ;  /* 0x00000012a400780c */ /* 0x000fc60004f61670 */
[----:B------:R4:W-:Y:S01]  /*2790*/  @!P4 STG.E.U8 desc[UR36][R12.64+0x9], R95 ;  /* 0x0000095f0c00c986 */ /* 0x0009e2000c101124 */
[----:B------:R-:W-:-:S06]  /*27a0*/  ISETP.LT.OR P4, PT, R164, 0x11, !P0 ;  /* 0x00000011a400780c */ /* 0x000fcc0004781670 */
[----:B------:R-:W-:Y:S07]  /*27b0*/  @P2 BRA `(.L_x_54) ;  /* 0x00000000000c2947 */ /* 0x000fee0003800000 */
[----:B------:R-:W5:Y:S02]  /*27c0*/  LDG.E.U8 R156, desc[UR36][R162.64+0x10] ;  /* 0x00001024a29c7981 */ /* 0x000f64000c1e1100 */
[----:B-----5:R-:W-:-:S05]  /*27d0*/  PRMT R22, R156, 0x8880, RZ ;  /* 0x000088809c167816 */ /* 0x020fca00000000ff */
[----:B------:R-:W-:-:S07]  /*27e0*/  IMAD R167, R22, R155, RZ ;  /* 0x0000009b16a77224 */ /* 0x000fce00078e02ff */
.L_x_54:
[----:B------:R-:W-:Y:S05]  /*27f0*/  BSYNC B1 ;  /* 0x0000000000017941 */ /* 0x000fea0003800000 */
.L_x_53:
[----:B--2---:R-:W-:Y:S01]  /*2800*/  @!P2 IMAD R91, R96, R154, R167 ;  /* 0x0000009a605ba224 */ /* 0x004fe200078e02a7 */
[----:B------:R-:W-:Y:S04]  /*2810*/  BSSY B1, `(.L_x_55) ;  /* 0x0000006000017945 */ /* 0x000fe80003800000 */
[----:B------:R2:W-:Y:S01]  /*2820*/  @!P2 STG.E.U8 desc[UR36][R158.64+0x10], R91 ;  /* 0x0000105b9e00a986 */ /* 0x0005e2000c101124 */
[----:B------:R-:W-:Y:S05]  /*2830*/  @P3 BRA `(.L_x_56) ;  /* 0x00000000000c3947 */ /* 0x000fea0003800000 */
[----:B------:R-:W5:Y:S02]  /*2840*/  LDG.E.U8 R156, desc[UR36][R162.64+0x11] ;  /* 0x00001124a29c7981 */ /* 0x000f64000c1e1100 */
[----:B-----5:R-:W-:-:S05]  /*2850*/  PRMT R22, R156, 0x8880, RZ ;  /* 0x000088809c167816 */ /* 0x020fca00000000ff */
[----:B------:R-:W-:-:S07]  /*2860*/  IMAD R167, R22, R155, RZ ;  /* 0x0000009b16a77224 */ /* 0x000fce00078e02ff */
.L_x_56:
[----:B------:R-:W-:Y:S05]  /*2870*/  BSYNC B1 ;  /* 0x0000000000017941 */ /* 0x000fea0003800000 */
.L_x_55:
[----:B------:R-:W-:Y:S01]  /*2880*/  @!P3 IMAD R97, R97, R154, R167 ;  /* 0x0000009a6161b224 */ /* 0x000fe200078e02a7 */
[----:B------:R-:W-:Y:S04]  /*2890*/  BSSY B1, `(.L_x_57) ;  /* 0x0000006000017945 */ /* 0x000fe80003800000 */
[----:B------:R0:W-:Y:S01]  /*28a0*/  @!P3 STG.E.U8 desc[UR36][R158.64+0x11], R97 ;  /* 0x000011619e00b986 */ /* 0x0001e2000c101124 */
[----:B------:R-:W-:Y:S05]  /*28b0*/  @P4 BRA `(.L_x_58) ;  /* 0x00000000000c4947 */ /* 0x000fea0003800000 */
[----:B------:R-:W5:Y:S02]  /*28c0*/  LDG.E.U8 R156, desc[UR36][R88.64+0x10] ;  /* 0x00001024589c7981 */ /* 0x000f64000c1e1100 */
[----:B-----5:R-:W-:-:S05]  /*28d0*/  PRMT R22, R156, 0x8880, RZ ;  /* 0x000088809c167816 */ /* 0x020fca00000000ff */
[----:B------:R-:W-:-:S07]  /*28e0*/  IMAD R167, R22, R155, RZ ;  /* 0x0000009b16a77224 */ /* 0x000fce00078e02ff */
.L_x_58:
[----:B------:R-:W-:Y:S05]  /*28f0*/  BSYNC B1 ;  /* 0x0000000000017941 */ /* 0x000fea0003800000 */
.L_x_57:
[----:B------:R-:W-:Y:S01]  /*2900*/  ISETP.LT.OR P2, PT, R164, 0x12, !P0 ;  /* 0x00000012a400780c */ /* 0x000fe20004741670 */
[----:B--2---:R-:W-:Y:S01]  /*2910*/  @!P4 IMAD R91, R98, R154, R167 ;  /* 0x0000009a625bc224 */ /* 0x004fe200078e02a7 */
        /* <DEDUP_REMOVED lines=8> */
.L_x_60:
[----:B------:R-:W-:Y:S05]  /*29a0*/  BSYNC B1 ;  /* 0x0000000000017941 */ /* 0x000fea0003800000 */
.L_x_59:
[----:B------:R-:W-:Y:S01]  /*29b0*/  @!P2 IMAD R99, R99, R154, R167 ;  /* 0x0000009a6363a224 */ /* 0x000fe200078e02a7 */
[----:B------:R-:W-:Y:S04]  /*29c0*/  BSSY B1, `(.L_x_61) ;  /* 0x0000006000017945 */ /* 0x000fe80003800000 */
[----:B------:R0:W-:Y:S01]  /*29d0*/  @!P2 STG.E.U8 desc[UR36][R12.64+0x11], R99 ;  /* 0x000011630c00a986 */ /* 0x0001e2000c101124 */
[----:B------:R-:W-:Y:S05]  /*29e0*/  @P3 BRA `(.L_x_62) ;  /* 0x00000000000c3947 */ /* 0x000fea0003800000 */
[----:B------:R-:W5:Y:S02]  /*29f0*/  LDG.E.U8 R156, desc[UR36][R162.64+0x18] ;  /* 0x00001824a29c7981 */ /* 0x000f64000c1e1100 */
[----:B-----5:R-:W-:-:S05]  /*2a00*/  PRMT R22, R156, 0x8880, RZ ;  /* 0x000088809c167816 */ /* 0x020fca00000000ff */
[----:B------:R-:W-:-:S07]  /*2a10*/  IMAD R167, R22, R155, RZ ;  /* 0x0000009b16a77224 */ /* 0x000fce00078e02ff */
.L_x_62:
[----:B------:R-:W-:Y:S05]  /*2a20*/  BSYNC B1 ;  /* 0x0000000000017941 */ /* 0x000fea0003800000 */
.L_x_61:
[----:B--2---:R-:W-:Y:S01]  /*2a30*/  @!P3 IMAD R91, R100, R154, R167 ;  /* 0x0000009a645bb224 */ /* 0x004fe200078e02a7 */
[----:B------:R-:W-:Y:S04]  /*2a40*/  BSSY B1, `(.L_x_63) ;  /* 0x0000006000017945 */ /* 0x000fe80003800000 */
[----:B------:R2:W-:Y:S01]  /*2a50*/  @!P3 STG.E.U8 desc[UR36][R158.64+0x18], R91 ;  /* 0x0000185b9e00b986 */ /* 0x0005e2000c101124 */
[----:B------:R-:W-:Y:S05]  /*2a60*/  @P4 BRA `(.L_x_64) ;  /* 0x00000000000c4947 */ /* 0x000fea0003800000 */
[----:B------:R-:W5:Y:S02]  /*2a70*/  LDG.E.U8 R156, desc[UR36][R162.64+0x19] ;  /* 0x00001924a29c7981 */ /* 0x000f64000c1e1100 */
[----:B-----5:R-:W-:-:S05]  /*2a80*/  PRMT R22, R156, 0x8880, RZ ;  /* 0x000088809c167816 */ /* 0x020fca00000000ff */
[----:B------:R-:W-:-:S07]  /*2a90*/  IMAD R167, R22, R155, RZ ;  /* 0x0000009b16a77224 */ /* 0x000fce00078e02ff */
.L_x_64:
[----:B------:R-:W-:Y:S05]  /*2aa0*/  BSYNC B1 ;  /* 0x0000000000017941 */ /* 0x000fea0003800000 */
.L_x_63:
        /* <DEDUP_REMOVED lines=10> */
.L_x_66:
[----:B------:R-:W-:Y:S05]  /*2b50*/  BSYNC B1 ;  /* 0x0000000000017941 */ /* 0x000fea0003800000 */
.L_x_65:
[----:B--2---:R-:W-:Y:S01]  /*2b60*/  @!P2 IMAD R91, R102, R154, R167 ;  /* 0x0000009a665ba224 */ /* 0x004fe200078e02a7 */
[----:B------:R-:W-:Y:S04]  /*2b70*/  BSSY B1, `(.L_x_67) ;  /* 0x0000006000017945 */ /* 0x000fe80003800000 */
[----:B------:R2:W-:Y:S01]  /*2b80*/  @!P2 STG.E.U8 desc[UR36][R12.64+0x18], R91 ;  /* 0x0000185b0c00a986 */ /* 0x0005e2000c101124 */
[----:B------:R-:W-:Y:S05]  /*2b90*/  @P3 BRA `(.L_x_68) ;  /* 0x00000000000c3947 */ /* 0x000fea0003800000 */
[----:B------:R-:W5:Y:S02]  /*2ba0*/  LDG.E.U8 R156, desc[UR36][R88.64+0x19] ;  /* 0x00001924589c7981 */ /* 0x000f64000c1e1100 */
[----:B-----5:R-:W-:-:S05]  /*2bb0*/  PRMT R22, R156, 0x8880, RZ ;  /* 0x000088809c167816 */ /* 0x020fca00000000ff */
[----:B------:R-:W-:-:S07]  /*2bc0*/  IMAD R167, R22, R155, RZ ;  /* 0x0000009b16a77224 */ /* 0x000fce00078e02ff */
.L_x_68:
[----:B------:R-:W-:Y:S05]  /*2bd0*/  BSYNC B1 ;  /* 0x0000000000017941 */ /* 0x000fea0003800000 */
.L_x_67:
[----:B------:R-:W-:Y:S01]  /*2be0*/  @!P3 IMAD R103, R103, R154, R167 ;  /* 0x0000009a6767b224 */ /* 0x000fe200078e02a7 */
[----:B------:R-:W-:Y:S04]  /*2bf0*/  BSSY B1, `(.L_x_69) ;  /* 0x0000006000017945 */ /* 0x000fe80003800000 */
[----:B------:R0:W-:Y:S01]  /*2c00*/  @!P3 STG.E.U8 desc[UR36][R12.64+0x19], R103 ;  /* 0x000019670c00b986 */ /* 0x0001e2000c101124 */
[----:B------:R-:W-:Y:S05]  /*2c10*/  @P4 BRA `(.L_x_70) ;  /* 0x00000000000c4947 */ /* 0x000fea0003800000 */
[----:B------:R-:W5:Y:S02]  /*2c20*/  LDG.E.U8 R156, desc[UR36][R162.64+0x20] ;  /* 0x00002024a29c7981 */ /* 0x000f64000c1e1100 */
[----:B-----5:R-:W-:-:S05]  /*2c30*/  PRMT R22, R156, 0x8880, RZ ;  /* 0x000088809c167816 */ /* 0x020fca00000000ff */
[----:B------:R-:W-:-:S07]  /*2c40*/  IMAD R167, R22, R155, RZ ;  /* 0x0000009b16a77224 */ /* 0x000fce00078e02ff */
.L_x_70:
[----:B------:R-:W-:Y:S05]  /*2c50*/  BSYNC B1 ;  /* 0x0000000000017941 */ /* 0x000fea0003800000 */
.L_x_69:
        /* <DEDUP_REMOVED lines=10> */
.L_x_72:
[----:B------:R-:W-:Y:S05]  /*2d00*/  BSYNC B1 ;  /* 0x0000000000017941 */ /* 0x000fea0003800000 */
.L_x_71:
[----:B------:R-:W-:Y:S01]  /*2d10*/  @!P2 IMAD R105, R105, R154, R167 ;  /* 0x0000009a6969a224 */ /* 0x000fe200078e02a7 */
[----:B------:R-:W-:Y:S04]  /*2d20*/  BSSY B1, `(.L_x_73) ;  /* 0x0000006000017945 */ /* 0x000fe80003800000 */
[----:B------:R0:W-:Y:S01]  /*2d30*/  @!P2 STG.E.U8 desc[UR36][R158.64+0x21], R105 ;  /* 0x000021699e00a986 */ /* 0x0001e2000c101124 */
[----:B------:R-:W-:Y:S05]  /*2d40*/  @P3 BRA `(.L_x_74) ;  /* 0x00000000000c3947 */ /* 0x000fea0003800000 */
[----:B------:R-:W5:Y:S02]  /*2d50*/  LDG.E.U8 R156, desc[UR36][R88.64+0x20] ;  /* 0x00002024589c7981 */ /* 0x000f64000c1e1100 */
[----:B-----5:R-:W-:-:S05]  /*2d60*/  PRMT R22, R156, 0x8880, RZ ;  /* 0x000088809c167816 */ /* 0x020fca00000000ff */
[----:B------:R-:W-:-:S07]  /*2d70*/  IMAD R167, R22, R155, RZ ;  /* 0x0000009b16a77224 */ /* 0x000fce00078e02ff */
.L_x_74:
[----:B------:R-:W-:Y:S05]  /*2d80*/  BSYNC B1 ;  /* 0x0000000000017941 */ /* 0x000fea0003800000 */
.L_x_73:
[----:B--2---:R-:W-:Y:S01]  /*2d90*/  @!P3 IMAD R91, R106, R154, R167 ;  /* 0x0000009a6a5bb224 */ /* 0x004fe200078e02a7 */
[----:B------:R-:W-:Y:S04]  /*2da0*/  BSSY B1, `(.L_x_75) ;  /* 0x0000006000017945 */ /* 0x000fe80003800000 */
[----:B------:R2:W-:Y:S01]  /*2db0*/  @!P3 STG.E.U8 desc[UR36][R12.64+0x20], R91 ;  /* 0x0000205b0c00b986 */ /* 0x0005e2000c101124 */
[----:B------:R-:W-:Y:S05]  /*2dc0*/  @P4 BRA `(.L_x_76) ;  /* 0x00000000000c4947 */ /* 0x000fea0003800000 */
[----:B------:R-:W5:Y:S02]  /*2dd0*/  LDG.E.U8 R156, desc[UR36][R88.64+0x21] ;  /* 0x00002124589c7981 */ /* 0x000f64000c1e1100 */
[----:B-----5:R-:W-:-:S05]  /*2de0*/  PRMT R22, R156, 0x8880, RZ ;  /* 0x000088809c167816 */ /* 0x020fca00000000ff */
[----:B------:R-:W-:-:S07]  /*2df0*/  IMAD R167, R22, R155, RZ ;  /* 0x0000009b16a77224 */ /* 0x000fce00078e02ff */
.L_x_76:
[----:B------:R-:W-:Y:S05]  /*2e00*/  BSYNC B1 ;  /* 0x0000000000017941 */ /* 0x000fea0003800000 */
.L_x_75:
        /* <DEDUP_REMOVED lines=10> */
.L_x_78:
[----:B------:R-:W-:Y:S05]  /*2eb0*/  BSYNC B1 ;  /* 0x0000000000017941 */ /* 0x000fea0003800000 */
.L_x_77:
[----:B--2---:R-:W-:Y:S01]  /*2ec0*/  @!P2 IMAD R91, R108, R154, R167 ;  /* 0x0000009a6c5ba224 */ /* 0x004fe200078e02a7 */
[----:B------:R-:W-:Y:S04]  /*2ed0*/  BSSY B1, `(.L_x_79) ;  /* 0x0000006000017945 */ /* 0x000fe80003800000 */
[----:B------:R2:W-:Y:S01]  /*2ee0*/  @!P2 STG.E.U8 desc[UR36][R158.64+0x28], R91 ;  /* 0x0000285b9e00a986 */ /* 0x0005e2000c101124 */
[----:B------:R-:W-:Y:S05]  /*2ef0*/  @P3 BRA `(.L_x_80) ;  /* 0x00000000000c3947 */ /* 0x000fea0003800000 */
[----:B------:R-:W5:Y:S02]  /*2f00*/  LDG.E.U8 R156, desc[UR36][R162.64+0x29] ;  /* 0x00002924a29c7981 */ /* 0x000f64000c1e1100 */
[----:B-----5:R-:W-:-:S05]  /*2f10*/  PRMT R22, R156, 0x8880, RZ ;  /* 0x000088809c167816 */ /* 0x020fca00000000ff */
[----:B------:R-:W-:-:S07]  /*2f20*/  IMAD R167, R22, R155, RZ ;  /* 0x0000009b16a77224 */ /* 0x000fce00078e02ff */
.L_x_80:
[----:B------:R-:W-:Y:S05]  /*2f30*/  BSYNC B1 ;  /* 0x0000000000017941 */ /* 0x000fea0003800000 */
.L_x_79:
[----:B------:R-:W-:Y:S01]  /*2f40*/  @!P3 IMAD R109, R109, R154, R167 ;  /* 0x0000009a6d6db224 */ /* 0x000fe200078e02a7 */
[----:B------:R-:W-:Y:S04]  /*2f50*/  BSSY B1, `(.L_x_81) ;  /* 0x0000006000017945 */ /* 0x000fe80003800000 */
[----:B------:R0:W-:Y:S01]  /*2f60*/  @!P3 STG.E.U8 desc[UR36][R158.64+0x29], R109 ;  /* 0x0000296d9e00b986 */ /* 0x0001e2000c101124 */
[----:B------:R-:W-:Y:S05]  /*2f70*/  @P4 BRA `(.L_x_82) ;  /* 0x00000000000c4947 */ /* 0x000fea0003800000 */
[----:B------:R-:W5:Y:S02]  /*2f80*/  LDG.E.U8 R156, desc[UR36][R88.64+0x28] ;  /* 0x00002824589c7981 */ /* 0x000f64000c1e1100 */
[----:B-----5:R-:W-:-:S05]  /*2f90*/  PRMT R22, R156, 0x8880, RZ ;  /* 0x000088809c167816 */ /* 0x020fca00000000ff */
[----:B------:R-:W-:-:S07]  /*2fa0*/  IMAD R167, R22, R155, RZ ;  /* 0x0000009b16a77224 */ /* 0x000fce00078e02ff */
.L_x_82:
[----:B------:R-:W-:Y:S05]  /*2fb0*/  BSYNC B1 ;  /* 0x0000000000017941 */ /* 0x000fea0003800000 */
.L_x_81:
        /* <DEDUP_REMOVED lines=10> */
.L_x_84:
[----:B------:R-:W-:Y:S05]  /*3060*/  BSYNC B1 ;  /* 0x0000000000017941 */ /* 0x000fea0003800000 */
.L_x_83:
[----:B------:R-:W-:Y:S01]  /*3070*/  @!P2 IMAD R111, R111, R154, R167 ;  /* 0x0000009a6f6fa224 */ /* 0x000fe200078e02a7 */
[----:B------:R-:W-:Y:S04]  /*3080*/  BSSY B1, `(.L_x_85) ;  /* 0x0000006000017945 */ /* 0x000fe80003800000 */
[----:B------:R0:W-:Y:S01]  /*3090*/  @!P2 STG.E.U8 desc[UR36][R12.64+0x29], R111 ;  /* 0x0000296f0c00a986 */ /* 0x0001e2000c101124 */
[----:B------:R-:W-:Y:S05]  /*30a0*/  @P3 BRA `(.L_x_86) ;  /* 0x00000000000c3947 */ /* 0x000fea0003800000 */
[----:B------:R-:W5:Y:S02]  /*30b0*/  LDG.E.U8 R156, desc[UR36][R162.64+0x30] ;  /* 0x00003024a29c7981 */ /* 0x000f64000c1e1100 */
[----:B-----5:R-:W-:-:S05]  /*30c0*/  PRMT R22, R156, 0x8880, RZ ;  /* 0x000088809c167816 */ /* 0x020fca00000000ff */
[----:B------:R-:W-:-:S07]  /*30d0*/  IMAD R167, R22, R155, RZ ;  /* 0x0000009b16a77224 */ /* 0x000fce00078e02ff */
.L_x_86:
[----:B------:R-:W-:Y:S05]  /*30e0*/  BSYNC B1 ;  /* 0x0000000000017941 */ /* 0x000fea0003800000 */
.L_x_85:
[----:B--2---:R-:W-:Y:S01]  /*30f0*/  @!P3 IMAD R91, R112, R154, R167 ;  /* 0x0000009a705bb224 */ /* 0x004fe200078e02a7 */
[----:B------:R-:W-:Y:S04]  /*3100*/  BSSY B1, `(.L_x_87) ;  /* 0x0000006000017945 */ /* 0x000fe80003800000 */
[----:B------:R2:W-:Y:S01]  /*3110*/  @!P3 STG.E.U8 desc[UR36][R158.64+0x30], R91 ;  /* 0x0000305b9e00b986 */ /* 0x0005e2000c101124 */
[----:B------:R-:W-:Y:S05]  /*3120*/  @P4 BRA `(.L_x_88) ;  /* 0x00000000000c4947 */ /* 0x000fea0003800000 */
[----:B------:R-:W5:Y:S02]  /*3130*/  LDG.E.U8 R156, desc[UR36][R162.64+0x31] ;  /* 0x00003124a29c7981 */ /* 0x000f64000c1e1100 */
[----:B-----5:R-:W-:-:S05]  /*3140*/  PRMT R22, R156, 0x8880, RZ ;  /* 0x000088809c167816 */ /* 0x020fca00000000ff */
[----:B------:R-:W-:-:S07]  /*3150*/  IMAD R167, R22, R155, RZ ;  /* 0x0000009b16a77224 */ /* 0x000fce00078e02ff */
.L_x_88:
[----:B------:R-:W-:Y:S05]  /*3160*/  BSYNC B1 ;  /* 0x0000000000017941 */ /* 0x000fea0003800000 */
.L_x_87:
        /* <DEDUP_REMOVED lines=10> */
.L_x_90:
[----:B------:R-:W-:Y:S05]  /*3210*/  BSYNC B1 ;  /* 0x0000000000017941 */ /* 0x000fea0003800000 */
.L_x_89:
[----:B--2---:R-:W-:Y:S01]  /*3220*/  @!P2 IMAD R91, R114, R154, R167 ;  /* 0x0000009a725ba224 */ /* 0x004fe200078e02a7 */
[----:B------:R-:W-:Y:S04]  /*3230*/  BSSY B1, `(.L_x_91) ;  /* 0x0000006000017945 */ /* 0x000fe80003800000 */
[----:B------:R2:W-:Y:S01]  /*3240*/  @!P2 STG.E.U8 desc[UR36][R12.64+0x30], R91 ;  /* 0x0000305b0c00a986 */ /* 0x0005e2000c101124 */
[----:B------:R-:W-:Y:S05]  /*3250*/  @P3 BRA `(.L_x_92) ;  /* 0x00000000000c3947 */ /* 0x000fea0003800000 */
[----:B------:R-:W5:Y:S02]  /*3260*/  LDG.E.U8 R156, desc[UR36][R88.64+0x31] ;  /* 0x00003124589c7981 */ /* 0x000f64000c1e1100 */
[----:B-----5:R-:W-:-:S05]  /*3270*/  PRMT R22, R156, 0x8880, RZ ;  /* 0x000088809c167816 */ /* 0x020fca00000000ff */
[----:B------:R-:W-:-:S07]  /*3280*/  IMAD R167, R22, R155, RZ ;  /* 0x0000009b16a77224 */ /* 0x000fce00078e02ff */
.L_x_92:
[----:B------:R-:W-:Y:S05]  /*3290*/  BSYNC B1 ;  /* 0x0000000000017941 */ /* 0x000fea0003800000 */
.L_x_91:
[----:B------:R-:W-:Y:S01]  /*32a0*/  @!P3 IMAD R115, R115, R154, R167 ;  /* 0x0000009a7373b224 */ /* 0x000fe200078e02a7 */
[----:B------:R-:W-:Y:S04]  /*32b0*/  BSSY B1, `(.L_x_93) ;  /* 0x0000006000017945 */ /* 0x000fe80003800000 */
[----:B------:R0:W-:Y:S01]  /*32c0*/  @!P3 STG.E.U8 desc[UR36][R12.64+0x31], R115 ;  /* 0x000031730c00b986 */ /* 0x0001e2000c101124 */
[----:B------:R-:W-:Y:S05]  /*32d0*/  @P4 BRA `(.L_x_94) ;  /* 0x00000000000c4947 */ /* 0x000fea0003800000 */
[----:B------:R-:W5:Y:S02]  /*32e0*/  LDG.E.U8 R156, desc[UR36][R162.64+0x38] ;  /* 0x00003824a29c7981 */ /* 0x000f64000c1e1100 */
[----:B-----5:R-:W-:-:S05]  /*32f0*/  PRMT R22, R156, 0x8880, RZ ;  /* 0x000088809c167816 */ /* 0x020fca00000000ff */
[----:B------:R-:W-:-:S07]  /*3300*/  IMAD R167, R22, R155, RZ ;  /* 0x0000009b16a77224 */ /* 0x000fce00078e02ff */
.L_x_94:
[----:B------:R-:W-:Y:S05]  /*3310*/  BSYNC B1 ;  /* 0x0000000000017941 */ /* 0x000fea0003800000 */
.L_x_93:
        /* <DEDUP_REMOVED lines=10> */
.L_x_96:
[----:B------:R-:W-:Y:S05]  /*33c0*/  BSYNC B1 ;  /* 0x0000000000017941 */ /* 0x000fea0003800000 */
.L_x_95:
[----:B------:R-:W-:Y:S01]  /*33d0*/  @!P2 IMAD R117, R117, R154, R167 ;  /* 0x0000009a7575a224 */ /* 0x000fe200078e02a7 */
[----:B------:R-:W-:Y:S04]  /*33e0*/  BSSY B1, `(.L_x_97) ;  /* 0x0000006000017945 */ /* 0x000fe80003800000 */
[----:B------:R0:W-:Y:S01]  /*33f0*/  @!P2 STG.E.U8 desc[UR36][R158.64+0x39], R117 ;  /* 0x000039759e00a986 */ /* 0x0001e2000c101124 */
[----:B------:R-:W-:Y:S05]  /*3400*/  @P3 BRA `(.L_x_98) ;  /* 0x00000000000c3947 */ /* 0x000fea0003800000 */
[----:B------:R-:W5:Y:S02]  /*3410*/  LDG.E.U8 R156, desc[UR36][R88.64+0x38] ;  /* 0x00003824589c7981 */ /* 0x000f64000c1e1100 */
[----:B-----5:R-:W-:-:S05]  /*3420*/  PRMT R22, R156, 0x8880, RZ ;  /* 0x000088809c167816 */ /* 0x020fca00000000ff */
[----:B------:R-:W-:-:S07]  /*3430*/  IMAD R167, R22, R155, RZ ;  /* 0x0000009b16a77224 */ /* 0x000fce00078e02ff */
.L_x_98:
[----:B------:R-:W-:Y:S05]  /*3440*/  BSYNC B1 ;  /* 0x0000000000017941 */ /* 0x000fea0003800000 */
.L_x_97:
[----:B--2---:R-:W-:Y:S01]  /*3450*/  @!P3 IMAD R91, R118, R154, R167 ;  /* 0x0000009a765bb224 */ /* 0x004fe200078e02a7 */
[----:B------:R-:W-:Y:S04]  /*3460*/  BSSY B1, `(.L_x_99) ;  /* 0x0000006000017945 */ /* 0x000fe80003800000 */
[----:B------:R2:W-:Y:S01]  /*3470*/  @!P3 STG.E.U8 desc[UR36][R12.64+0x38], R91 ;  /* 0x0000385b0c00b986 */ /* 0x0005e2000c101124 */
[----:B------:R-:W-:Y:S05]  /*3480*/  @P4 BRA `(.L_x_100) ;  /* 0x00000000000c4947 */ /* 0x000fea0003800000 */
[----:B------:R-:W5:Y:S02]  /*3490*/  LDG.E.U8 R156, desc[UR36][R88.64+0x39] ;  /* 0x00003924589c7981 */ /* 0x000f64000c1e1100 */
[----:B-----5:R-:W-:-:S05]  /*34a0*/  PRMT R22, R156, 0x8880, RZ ;  /* 0x000088809c167816 */ /* 0x020fca00000000ff */
[----:B------:R-:W-:-:S07]  /*34b0*/  IMAD R167, R22, R155, RZ ;  /* 0x0000009b16a77224 */ /* 0x000fce00078e02ff */
.L_x_100:
[----:B------:R-:W-:Y:S05]  /*34c0*/  BSYNC B1 ;  /* 0x0000000000017941 */ /* 0x000fea0003800000 */
.L_x_99:
        /* <DEDUP_REMOVED lines=10> */
.L_x_102:
[----:B------:R-:W-:Y:S05]  /*3570*/  BSYNC B1 ;  /* 0x0000000000017941 */ /* 0x000fea0003800000 */
.L_x_101:
[----:B--2---:R-:W-:Y:S01]  /*3580*/  @!P2 IMAD R91, R120, R154, R167 ;  /* 0x0000009a785ba224 */ /* 0x004fe200078e02a7 */
[----:B------:R-:W-:Y:S04]  /*3590*/  BSSY B1, `(.L_x_103) ;  /* 0x0000006000017945 */ /* 0x000fe80003800000 */
[----:B------:R2:W-:Y:S01]  /*35a0*/  @!P2 STG.E.U8 desc[UR36][R158.64+0x40], R91 ;  /* 0x0000405b9e00a986 */ /* 0x0005e2000c101124 */
[----:B------:R-:W-:Y:S05]  /*35b0*/  @P3 BRA `(.L_x_104) ;  /* 0x00000000000c3947 */ /* 0x000fea0003800000 */
[----:B------:R-:W5:Y:S02]  /*35c0*/  LDG.E.U8 R156, desc[UR36][R162.64+0x41] ;  /* 0x00004124a29c7981 */ /* 0x000f64000c1e1100 */
[----:B-----5:R-:W-:-:S05]  /*35d0*/  PRMT R22, R156, 0x8880, RZ ;  /* 0x000088809c167816 */ /* 0x020fca00000000ff */
[----:B------:R-:W-:-:S07]  /*35e0*/  IMAD R167, R22, R155, RZ ;  /* 0x0000009b16a77224 */ /* 0x000fce00078e02ff */
.L_x_104:
[----:B------:R-:W-:Y:S05]  /*35f0*/  BSYNC B1 ;  /* 0x0000000000017941 */ /* 0x000fea0003800000 */
.L_x_103:
[----:B------:R-:W-:Y:S01]  /*3600*/  @!P3 IMAD R121, R121, R154, R167 ;  /* 0x0000009a7979b224 */ /* 0x000fe200078e02a7 */
[----:B------:R-:W-:Y:S04]  /*3610*/  BSSY B1, `(.L_x_105) ;  /* 0x0000006000017945 */ /* 0x000fe80003800000 */
[----:B------:R0:W-:Y:S01]  /*3620*/  @!P3 STG.E.U8 desc[UR36][R158.64+0x41], R121 ;  /* 0x000041799e00b986 */ /* 0x0001e2000c101124 */
[----:B------:R-:W-:Y:S05]  /*3630*/  @P4 BRA `(.L_x_106) ;  /* 0x00000000000c4947 */ /* 0x000fea0003800000 */
[----:B------:R-:W5:Y:S02]  /*3640*/  LDG.E.U8 R156, desc[UR36][R88.64+0x40] ;  /* 0x00004024589c7981 */ /* 0x000f64000c1e1100 */
[----:B-----5:R-:W-:-:S05]  /*3650*/  PRMT R22, R156, 0x8880, RZ ;  /* 0x000088809c167816 */ /* 0x020fca00000000ff */
[----:B------:R-:W-:-:S07]  /*3660*/  IMAD R167, R22, R155, RZ ;  /* 0x0000009b16a77224 */ /* 0x000fce00078e02ff */
.L_x_106:
[----:B------:R-:W-:Y:S05]  /*3670*/  BSYNC B1 ;  /* 0x0000000000017941 */ /* 0x000fea0003800000 */
.L_x_105:
        /* <DEDUP_REMOVED lines=10> */
.L_x_108:
[----:B------:R-:W-:Y:S05]  /*3720*/  BSYNC B1 ;  /* 0x0000000000017941 */ /* 0x000fea0003800000 */
.L_x_107:
[----:B------:R-:W-:Y:S01]  /*3730*/  @!P2 IMAD R123, R123, R154, R167 ;  /* 0x0000009a7b7ba224 */ /* 0x000fe200078e02a7 */
[----:B------:R-:W-:Y:S04]  /*3740*/  BSSY B1, `(.L_x_109) ;  /* 0x0000006000017945 */ /* 0x000fe80003800000 */
[----:B------:R0:W-:Y:S01]  /*3750*/  @!P2 STG.E.U8 desc[UR36][R12.64+0x41], R123 ;  /* 0x0000417b0c00a986 */ /* 0x0001e2000c101124 */
[----:B------:R-:W-:Y:S05]  /*3760*/  @P3 BRA `(.L_x_110) ;  /* 0x00000000000c3947 */ /* 0x000fea0003800000 */
[----:B------:R-:W5:Y:S02]  /*3770*/  LDG.E.U8 R156, desc[UR36][R162.64+0x48] ;  /* 0x00004824a29c7981 */ /* 0x000f64000c1e1100 */
[----:B-----5:R-:W-:-:S05]  /*3780*/  PRMT R22, R156, 0x8880, RZ ;  /* 0x000088809c167816 */ /* 0x020fca00000000ff */
[----:B------:R-:W-:-:S07]  /*3790*/  IMAD R167, R22, R155, RZ ;  /* 0x0000009b16a77224 */ /* 0x000fce00078e02ff */
.L_x_110:
[----:B------:R-:W-:Y:S05]  /*37a0*/  BSYNC B1 ;  /* 0x0000000000017941 */ /* 0x000fea0003800000 */
.L_x_109:
[----:B--2---:R-:W-:Y:S01]  /*37b0*/  @!P3 IMAD R91, R124, R154, R167 ;  /* 0x0000009a7c5bb224 */ /* 0x004fe200078e02a7 */
[----:B------:R-:W-:Y:S04]  /*37c0*/  BSSY B1, `(.L_x_111) ;  /* 0x0000006000017945 */ /* 0x000fe80003800000 */
[----:B------:R2:W-:Y:S01]  /*37d0*/  @!P3 STG.E.U8 desc[UR36][R158.64+0x48], R91 ;  /* 0x0000485b9e00b986 */ /* 0x0005e2000c101124 */
[----:B------:R-:W-:Y:S05]  /*37e0*/  @P4 BRA `(.L_x_112) ;  /* 0x00000000000c4947 */ /* 0x000fea0003800000 */
[----:B------:R-:W5:Y:S02]  /*37f0*/  LDG.E.U8 R156, desc[UR36][R162.64+0x49] ;  /* 0x00004924a29c7981 */ /* 0x000f64000c1e1100 */
[----:B-----5:R-:W-:-:S05]  /*3800*/  PRMT R22, R156, 0x8880, RZ ;  /* 0x000088809c167816 */ /* 0x020fca00000000ff */
[----:B------:R-:W-:-:S07]  /*3810*/  IMAD R167, R22, R155, RZ ;  /* 0x0000009b16a77224 */ /* 0x000fce00078e02ff */
.L_x_112:
[----:B------:R-:W-:Y:S05]  /*3820*/  BSYNC B1 ;  /* 0x0000000000017941 */ /* 0x000fea0003800000 */
.L_x_111:
        /* <DEDUP_REMOVED lines=10> */
.L_x_114:
[----:B------:R-:W-:Y:S05]  /*38d0*/  BSYNC B1 ;  /* 0x0000000000017941 */ /* 0x000fea0003800000 */
.L_x_113:
[----:B--2---:R-:W-:Y:S01]  /*38e0*/  @!P2 IMAD R91, R126, R154, R167 ;  /* 0x0000009a7e5ba224 */ /* 0x004fe200078e02a7 */
[----:B------:R-:W-:Y:S04]  /*38f0*/  BSSY B1, `(.L_x_115) ;  /* 0x0000006000017945 */ /* 0x000fe80003800000 */
[----:B------:R2:W-:Y:S01]  /*3900*/  @!P2 STG.E.U8 desc[UR36][R12.64+0x48], R91 ;  /* 0x0000485b0c00a986 */ /* 0x0005e2000c101124 */
[----:B------:R-:W-:Y:S05]  /*3910*/  @P3 BRA `(.L_x_116) ;  /* 0x00000000000c3947 */ /* 0x000fea0003800000 */
[----:B------:R-:W5:Y:S02]  /*3920*/  LDG.E.U8 R156, desc[UR36][R88.64+0x49] ;  /* 0x00004924589c7981 */ /* 0x000f64000c1e1100 */
[----:B-----5:R-:W-:-:S05]  /*3930*/  PRMT R22, R156, 0x8880, RZ ;  /* 0x000088809c167816 */ /* 0x020fca00000000ff */
[----:B------:R-:W-:-:S07]  /*3940*/  IMAD R167, R22, R155, RZ ;  /* 0x0000009b16a77224 */ /* 0x000fce00078e02ff */
.L_x_116:
[----:B------:R-:W-:Y:S05]  /*3950*/  BSYNC B1 ;  /* 0x0000000000017941 */ /* 0x000fea0003800000 */
.L_x_115:
[----:B------:R-:W-:Y:S01]  /*3960*/  @!P3 IMAD R127, R127, R154, R167 ;  /* 0x0000009a7f7fb224 */ /* 0x000fe200078e02a7 */
[----:B------:R-:W-:Y:S04]  /*3970*/  BSSY B1, `(.L_x_117) ;  /* 0x0000006000017945 */ /* 0x000fe80003800000 */
[----:B------:R0:W-:Y:S01]  /*3980*/  @!P3 STG.E.U8 desc[UR36][R12.64+0x49], R127 ;  /* 0x0000497f0c00b986 */ /* 0x0001e2000c101124 */
[----:B------:R-:W-:Y:S05]  /*3990*/  @P4 BRA `(.L_x_118) ;  /* 0x00000000000c4947 */ /* 0x000fea0003800000 */
[----:B------:R-:W5:Y:S02]  /*39a0*/  LDG.E.U8 R156, desc[UR36][R162.64+0x50] ;  /* 0x00005024a29c7981 */ /* 0x000f64000c1e1100 */
[----:B-----5:R-:W-:-:S05]  /*39b0*/  PRMT R22, R156, 0x8880, RZ ;  /* 0x000088809c167816 */ /* 0x020fca00000000ff */
[----:B------:R-:W-:-:S07]  /*39c0*/  IMAD R167, R22, R155, RZ ;  /* 0x0000009b16a77224 */ /* 0x000fce00078e02ff */
.L_x_118:
[----:B------:R-:W-:Y:S05]  /*39d0*/  BSYNC B1 ;  /* 0x0000000000017941 */ /* 0x000fea0003800000 */
.L_x_117:
        /* <DEDUP_REMOVED lines=10> */
.L_x_120:
[----:B------:R-:W-:Y:S05]  /*3a80*/  BSYNC B1 ;  /* 0x0000000000017941 */ /* 0x000fea0003800000 */
.L_x_119:
[----:B------:R-:W-:Y:S01]  /*3a90*/  @!P2 IMAD R129, R129, R154, R167 ;  /* 0x0000009a8181a224 */ /* 0x000fe200078e02a7 */
[----:B------:R-:W-:Y:S04]  /*3aa0*/  BSSY B1, `(.L_x_121) ;  /* 0x0000006000017945 */ /* 0x000fe80003800000 */
[----:B------:R0:W-:Y:S01]  /*3ab0*/  @!P2 STG.E.U8 desc[UR36][R158.64+0x51], R129 ;  /* 0x000051819e00a986 */ /* 0x0001e2000c101124 */
[----:B------:R-:W-:Y:S05]  /*3ac0*/  @P3 BRA `(.L_x_122) ;  /* 0x00000000000c3947 */ /* 0x000fea0003800000 */
[----:B------:R-:W5:Y:S02]  /*3ad0*/  LDG.E.U8 R156, desc[UR36][R88.64+0x50] ;  /* 0x00005024589c7981 */ /* 0x000f64000c1e1100 */
[----:B-----5:R-:W-:-:S05]  /*3ae0*/  PRMT R22, R156, 0x8880, RZ ;  /* 0x000088809c167816 */ /* 0x020fca00000000ff */
[----:B------:R-:W-:-:S07]  /*3af0*/  IMAD R167, R22, R155, RZ ;  /* 0x0000009b16a77224 */ /* 0x000fce00078e02ff */
.L_x_122:
[----:B------:R-:W-:Y:S05]  /*3b00*/  BSYNC B1 ;  /* 0x0000000000017941 */ /* 0x000fea0003800000 */
.L_x_121:
[----:B--2---:R-:W-:Y:S01]  /*3b10*/  @!P3 IMAD R91, R130, R154, R167 ;  /* 0x0000009a825bb224 */ /* 0x004fe200078e02a7 */
[----:B------:R-:W-:Y:S04]  /*3b20*/  BSSY B1, `(.L_x_123) ;  /* 0x0000006000017945 */ /* 0x000fe80003800000 */
[----:B------:R2:W-:Y:S01]  /*3b30*/  @!P3 STG.E.U8 desc[UR36][R12.64+0x50], R91 ;  /* 0x0000505b0c00b986 */ /* 0x0005e2000c101124 */
[----:B------:R-:W-:Y:S05]  /*3b40*/  @P4 BRA `(.L_x_124) ;  /* 0x00000000000c4947 */ /* 0x000fea0003800000 */
[----:B------:R-:W5:Y:S02]  /*3b50*/  LDG.E.U8 R156, desc[UR36][R88.64+0x51] ;  /* 0x00005124589c7981 */ /* 0x000f64000c1e1100 */
[----:B-----5:R-:W-:-:S05]  /*3b60*/  PRMT R22, R156, 0x8880, RZ ;  /* 0x000088809c167816 */ /* 0x020fca00000000ff */
[----:B------:R-:W-:-:S07]  /*3b70*/  IMAD R167, R22, R155, RZ ;  /* 0x0000009b16a77224 */ /* 0x000fce00078e02ff */
.L_x_124:
[----:B------:R-:W-:Y:S05]  /*3b80*/  BSYNC B1 ;  /* 0x0000000000017941 */ /* 0x000fea0003800000 */
.L_x_123:
        /* <DEDUP_REMOVED lines=10> */
.L_x_126:
[----:B------:R-:W-:Y:S05]  /*3c30*/  BSYNC B1 ;  /* 0x0000000000017941 */ /* 0x000fea0003800000 */
.L_x_125:
[----:B--2---:R-:W-:Y:S01]  /*3c40*/  @!P2 IMAD R91, R132, R154, R167 ;  /* 0x0000009a845ba224 */ /* 0x004fe200078e02a7 */
[----:B------:R-:W-:Y:S04]  /*3c50*/  BSSY B1, `(.L_x_127) ;  /* 0x0000006000017945 */ /* 0x000fe80003800000 */
[----:B------:R2:W-:Y:S01]  /*3c60*/  @!P2 STG.E.U8 desc[UR36][R158.64+0x58], R91 ;  /* 0x0000585b9e00a986 */ /* 0x0005e2000c101124 */
[----:B------:R-:W-:Y:S05]  /*3c70*/  @P3 BRA `(.L_x_128) ;  /* 0x00000000000c3947 */ /* 0x000fea0003800000 */
[----:B------:R-:W5:Y:S02]  /*3c80*/  LDG.E.U8 R156, desc[UR36][R162.64+0x59] ;  /* 0x00005924a29c7981 */ /* 0x000f64000c1e1100 */
[----:B-----5:R-:W-:-:S05]  /*3c90*/  PRMT R22, R156, 0x8880, RZ ;  /* 0x000088809c167816 */ /* 0x020fca00000000ff */
[----:B------:R-:W-:-:S07]  /*3ca0*/  IMAD R167, R22, R155, RZ ;  /* 0x0000009b16a77224 */ /* 0x000fce00078e02ff */
.L_x_128:
[----:B------:R-:W-:Y:S05]  /*3cb0*/  BSYNC B1 ;  /* 0x0000000000017941 */ /* 0x000fea0003800000 */
.L_x_127:
[----:B------:R-:W-:Y:S01]  /*3cc0*/  @!P3 IMAD R133, R133, R154, R167 ;  /* 0x0000009a8585b224 */ /* 0x000fe200078e02a7 */
[----:B------:R-:W-:Y:S04]  /*3cd0*/  BSSY B1, `(.L_x_129) ;  /* 0x0000006000017945 */ /* 0x000fe80003800000 */
[----:B------:R0:W-:Y:S01]  /*3ce0*/  @!P3 STG.E.U8 desc[UR36][R158.64+0x59], R133 ;  /* 0x000059859e00b986 */ /* 0x0001e2000c101124 */
[----:B------:R-:W-:Y:S05]  /*3cf0*/  @P4 BRA `(.L_x_130) ;  /* 0x00000000000c4947 */ /* 0x000fea0003800000 */
[----:B------:R-:W5:Y:S02]  /*3d00*/  LDG.E.U8 R156, desc[UR36][R88.64+0x58] ;  /* 0x00005824589c7981 */ /* 0x000f64000c1e1100 */
[----:B-----5:R-:W-:-:S05]  /*3d10*/  PRMT R22, R156, 0x8880, RZ ;  /* 0x000088809c167816 */ /* 0x020fca00000000ff */
[----:B------:R-:W-:-:S07]  /*3d20*/  IMAD R167, R22, R155, RZ ;  /* 0x0000009b16a77224 */ /* 0x000fce00078e02ff */
.L_x_130:
[----:B------:R-:W-:Y:S05]  /*3d30*/  BSYNC B1 ;  /* 0x0000000000017941 */ /* 0x000fea0003800000 */
.L_x_129:
        /* <DEDUP_REMOVED lines=10> */
.L_x_132:
[----:B------:R-:W-:Y:S05]  /*3de0*/  BSYNC B1 ;  /* 0x0000000000017941 */ /* 0x000fea0003800000 */
.L_x_131:
[----:B------:R-:W-:Y:S01]  /*3df0*/  @!P2 IMAD R135, R135, R154, R167 ;  /* 0x0000009a8787a224 */ /* 0x000fe200078e02a7 */
[----:B------:R-:W-:Y:S04]  /*3e00*/  BSSY B1, `(.L_x_133) ;  /* 0x0000006000017945 */ /* 0x000fe80003800000 */
[----:B------:R0:W-:Y:S01]  /*3e10*/  @!P2 STG.E.U8 desc[UR36][R12.64+0x59], R135 ;  /* 0x000059870c00a986 */ /* 0x0001e2000c101124 */
[----:B------:R-:W-:Y:S05]  /*3e20*/  @P3 BRA `(.L_x_134) ;  /* 0x00000000000c3947 */ /* 0x000fea0003800000 */
[----:B------:R-:W5:Y:S02]  /*3e30*/  LDG.E.U8 R156, desc[UR36][R162.64+0x60] ;  /* 0x00006024a29c7981 */ /* 0x000f64000c1e1100 */
[----:B-----5:R-:W-:-:S05]  /*3e40*/  PRMT R22, R156, 0x8880, RZ ;  /* 0x000088809c167816 */ /* 0x020fca00000000ff */
[----:B------:R-:W-:-:S07]  /*3e50*/  IMAD R167, R22, R155, RZ ;  /* 0x0000009b16a77224 */ /* 0x000fce00078e02ff */
.L_x_134:
[----:B------:R-:W-:Y:S05]  /*3e60*/  BSYNC B1 ;  /* 0x0000000000017941 */ /* 0x000fea0003800000 */
.L_x_133:
[----:B--2---:R-:W-:Y:S01]  /*3e70*/  @!P3 IMAD R91, R136, R154, R167 ;  /* 0x0000009a885bb224 */ /* 0x004fe200078e02a7 */
[----:B------:R-:W-:Y:S04]  /*3e80*/  BSSY B1, `(.L_x_135) ;  /* 0x0000006000017945 */ /* 0x000fe80003800000 */
[----:B------:R2:W-:Y:S01]  /*3e90*/  @!P3 STG.E.U8 desc[UR36][R158.64+0x60], R91 ;  /* 0x0000605b9e00b986 */ /* 0x0005e2000c101124 */
[----:B------:R-:W-:Y:S05]  /*3ea0*/  @P4 BRA `(.L_x_136) ;  /* 0x00000000000c4947 */ /* 0x000fea0003800000 */
[----:B------:R-:W5:Y:S02]  /*3eb0*/  LDG.E.U8 R156, desc[UR36][R162.64+0x61] ;  /* 0x00006124a29c7981 */ /* 0x000f64000c1e1100 */
[----:B-----5:R-:W-:-:S05]  /*3ec0*/  PRMT R22, R156, 0x8880, RZ ;  /* 0x000088809c167816 */ /* 0x020fca00000000ff */
[----:B------:R-:W-:-:S07]  /*3ed0*/  IMAD R167, R22, R155, RZ ;  /* 0x0000009b16a77224 */ /* 0x000fce00078e02ff */
.L_x_136:
[----:B------:R-:W-:Y:S05]  /*3ee0*/  BSYNC B1 ;  /* 0x0000000000017941 */ /* 0x000fea0003800000 */
.L_x_135:
        /* <DEDUP_REMOVED lines=10> */
.L_x_138:
[----:B------:R-:W-:Y:S05]  /*3f90*/  BSYNC B1 ;  /* 0x0000000000017941 */ /* 0x000fea0003800000 */
.L_x_137:
[----:B--2---:R-:W-:Y:S01]  /*3fa0*/  @!P2 IMAD R91, R138, R154, R167 ;  /* 0x0000009a8a5ba224 */ /* 0x004fe200078e02a7 */
[----:B------:R-:W-:Y:S04]  /*3fb0*/  BSSY B1, `(.L_x_139) ;  /* 0x0000006000017945 */ /* 0x000fe80003800000 */
[----:B------:R2:W-:Y:S01]  /*3fc0*/  @!P2 STG.E.U8 desc[UR36][R12.64+0x60], R91 ;  /* 0x0000605b0c00a986 */ /* 0x0005e2000c101124 */
[----:B------:R-:W-:Y:S05]  /*3fd0*/  @P3 BRA `(.L_x_140) ;  /* 0x00000000000c3947 */ /* 0x000fea0003800000 */
[----:B------:R-:W5:Y:S02]  /*3fe0*/  LDG.E.U8 R156, desc[UR36][R88.64+0x61] ;  /* 0x00006124589c7981 */ /* 0x000f64000c1e1100 */
[----:B-----5:R-:W-:-:S05]  /*3ff0*/  PRMT R22, R156, 0x8880, RZ ;  /* 0x000088809c167816 */ /* 0x020fca00000000ff */
[----:B------:R-:W-:-:S07]  /*4000*/  IMAD R167, R22, R155, RZ ;  /* 0x0000009b16a77224 */ /* 0x000fce00078e02ff */
.L_x_140:
[----:B------:R-:W-:Y:S05]  /*4010*/  BSYNC B1 ;  /* 0x0000000000017941 */ /* 0x000fea0003800000 */
.L_x_139:
[----:B------:R-:W-:Y:S01]  /*4020*/  @!P3 IMAD R139, R139, R154, R167 ;  /* 0x0000009a8b8bb224 */ /* 0x000fe200078e02a7 */
[----:B------:R-:W-:Y:S04]  /*4030*/  BSSY B1, `(.L_x_141) ;  /* 0x0000006000017945 */ /* 0x000fe80003800000 */
[----:B------:R0:W-:Y:S01]  /*4040*/  @!P3 STG.E.U8 desc[UR36][R12.64+0x61], R139 ;  /* 0x0000618b0c00b986 */ /* 0x0001e2000c101124 */
[----:B------:R-:W-:Y:S05]  /*4050*/  @P4 BRA `(.L_x_142) ;  /* 0x00000000000c4947 */ /* 0x000fea0003800000 */
[----:B------:R-:W5:Y:S02]  /*4060*/  LDG.E.U8 R156, desc[UR36][R162.64+0x68] ;  /* 0x00006824a29c7981 */ /* 0x000f64000c1e1100 */
[----:B-----5:R-:W-:-:S05]  /*4070*/  PRMT R22, R156, 0x8880, RZ ;  /* 0x000088809c167816 */ /* 0x020fca00000000ff */
[----:B------:R-:W-:-:S07]  /*4080*/  IMAD R167, R22, R155, RZ ;  /* 0x0000009b16a77224 */ /* 0x000fce00078e02ff */
.L_x_142:
[----:B------:R-:W-:Y:S05]  /*4090*/  BSYNC B1 ;  /* 0x0000000000017941 */ /* 0x000fea0003800000 */
.L_x_141:
        /* <DEDUP_REMOVED lines=10> */
.L_x_144:
[----:B------:R-:W-:Y:S05]  /*4140*/  BSYNC B1 ;  /* 0x0000000000017941 */ /* 0x000fea0003800000 */
.L_x_143:
[----:B------:R-:W-:Y:S01]  /*4150*/  @!P2 IMAD R141, R141, R154, R167 ;  /* 0x0000009a8d8da224 */ /* 0x000fe200078e02a7 */
[----:B------:R-:W-:Y:S04]  /*4160*/  BSSY B1, `(.L_x_145) ;  /* 0x0000006000017945 */ /* 0x000fe80003800000 */
[----:B------:R0:W-:Y:S01]  /*4170*/  @!P2 STG.E.U8 desc[UR36][R158.64+0x69], R141 ;  /* 0x0000698d9e00a986 */ /* 0x0001e2000c101124 */
[----:B------:R-:W-:Y:S05]  /*4180*/  @P3 BRA `(.L_x_146) ;  /* 0x00000000000c3947 */ /* 0x000fea0003800000 */
[----:B------:R-:W5:Y:S02]  /*4190*/  LDG.E.U8 R156, desc[UR36][R88.64+0x68] ;  /* 0x00006824589c7981 */ /* 0x000f64000c1e1100 */
[----:B-----5:R-:W-:-:S05]  /*41a0*/  PRMT R22, R156, 0x8880, RZ ;  /* 0x000088809c167816 */ /* 0x020fca00000000ff */
[----:B------:R-:W-:-:S07]  /*41b0*/  IMAD R167, R22, R155, RZ ;  /* 0x0000009b16a77224 */ /* 0x000fce00078e02ff */
.L_x_146:
[----:B------:R-:W-:Y:S05]  /*41c0*/  BSYNC B1 ;  /* 0x0000000000017941 */ /* 0x000fea0003800000 */
.L_x_145:
[----:B--2---:R-:W-:Y:S01]  /*41d0*/  @!P3 IMAD R91, R142, R154, R167 ;  /* 0x0000009a8e5bb224 */ /* 0x004fe200078e02a7 */
[----:B------:R-:W-:Y:S04]  /*41e0*/  BSSY B1, `(.L_x_147) ;  /* 0x0000006000017945 */ /* 0x000fe80003800000 */
[----:B------:R2:W-:Y:S01]  /*41f0*/  @!P3 STG.E.U8 desc[UR36][R12.64+0x68], R91 ;  /* 0x0000685b0c00b986 */ /* 0x0005e2000c101124 */
[----:B------:R-:W-:Y:S05]  /*4200*/  @P4 BRA `(.L_x_148) ;  /* 0x00000000000c4947 */ /* 0x000fea0003800000 */
[----:B------:R-:W5:Y:S02]  /*4210*/  LDG.E.U8 R156, desc[UR36][R88.64+0x69] ;  /* 0x00006924589c7981 */ /* 0x000f64000c1e1100 */
[----:B-----5:R-:W-:-:S05]  /*4220*/  PRMT R22, R156, 0x8880, RZ ;  /* 0x000088809c167816 */ /* 0x020fca00000000ff */
[----:B------:R-:W-:-:S07]  /*4230*/  IMAD R167, R22, R155, RZ ;  /* 0x0000009b16a77224 */ /* 0x000fce00078e02ff */
.L_x_148:
[----:B------:R-:W-:Y:S05]  /*4240*/  BSYNC B1 ;  /* 0x0000000000017941 */ /* 0x000fea0003800000 */
.L_x_147:
        /* <DEDUP_REMOVED lines=10> */
.L_x_150:
[----:B------:R-:W-:Y:S05]  /*42f0*/  BSYNC B1 ;  /* 0x0000000000017941 */ /* 0x000fea0003800000 */
.L_x_149:
[----:B--2---:R-:W-:Y:S01]  /*4300*/  @!P2 IMAD R91, R144, R154, R167 ;  /* 0x0000009a905ba224 */ /* 0x004fe200078e02a7 */
[----:B------:R-:W-:Y:S04]  /*4310*/  BSSY B1, `(.L_x_151) ;  /* 0x0000006000017945 */ /* 0x000fe80003800000 */
[----:B------:R2:W-:Y:S01]  /*4320*/  @!P2 STG.E.U8 desc[UR36][R158.64+0x70], R91 ;  /* 0x0000705b9e00a986 */ /* 0x0005e2000c101124 */
[----:B------:R-:W-:Y:S05]  /*4330*/  @P3 BRA `(.L_x_152) ;  /* 0x00000000000c3947 */ /* 0x000fea0003800000 */
[----:B------:R-:W5:Y:S02]  /*4340*/  LDG.E.U8 R156, desc[UR36][R162.64+0x71] ;  /* 0x00007124a29c7981 */ /* 0x000f64000c1e1100 */
[----:B-----5:R-:W-:-:S05]  /*4350*/  PRMT R22, R156, 0x8880, RZ ;  /* 0x000088809c167816 */ /* 0x020fca00000000ff */
[----:B------:R-:W-:-:S07]  /*4360*/  IMAD R167, R22, R155, RZ ;  /* 0x0000009b16a77224 */ /* 0x000fce00078e02ff */
.L_x_152:
[----:B------:R-:W-:Y:S05]  /*4370*/  BSYNC B1 ;  /* 0x0000000000017941 */ /* 0x000fea0003800000 */
.L_x_151:
[----:B------:R-:W-:Y:S01]  /*4380*/  @!P3 IMAD R145, R145, R154, R167 ;  /* 0x0000009a9191b224 */ /* 0x000fe200078e02a7 */
[----:B------:R-:W-:Y:S04]  /*4390*/  BSSY B1, `(.L_x_153) ;  /* 0x0000006000017945 */ /* 0x000fe80003800000 */
[----:B------:R0:W-:Y:S01]  /*43a0*/  @!P3 STG.E.U8 desc[UR36][R158.64+0x71], R145 ;  /* 0x000071919e00b986 */ /* 0x0001e2000c101124 */
[----:B------:R-:W-:Y:S05]  /*43b0*/  @P4 BRA `(.L_x_154) ;  /* 0x00000000000c4947 */ /* 0x000fea0003800000 */
[----:B------:R-:W5:Y:S02]  /*43c0*/  LDG.E.U8 R156, desc[UR36][R88.64+0x70] ;  /* 0x00007024589c7981 */ /* 0x000f64000c1e1100 */
[----:B-----5:R-:W-:-:S05]  /*43d0*/  PRMT R22, R156, 0x8880, RZ ;  /* 0x000088809c167816 */ /* 0x020fca00000000ff */
[----:B------:R-:W-:-:S07]  /*43e0*/  IMAD R167, R22, R155, RZ ;  /* 0x0000009b16a77224 */ /* 0x000fce00078e02ff */
.L_x_154:
[----:B------:R-:W-:Y:S05]  /*43f0*/  BSYNC B1 ;  /* 0x0000000000017941 */ /* 0x000fea0003800000 */
.L_x_153:
[----:B------:R-:W-:Y:S01]  /*4400*/  ISETP.LT.OR P2, PT, R164, 0x72, !P0 ;  /* 0x00000072a400780c */ /* 0x000fe20004741670 */
[----:B--2---:R-:W-:Y:S01]  /*4410*/  @!P4 IMAD R91, R146, R154, R167 ;  /* 0x0000009a925bc224 */ /* 0x004fe200078e02a7 */
[----:B------:R-:W-:Y:S01]  /*4420*/  BSSY B1, `(.L_x_155) ;  /* 0x0000009000017945 */ /* 0x000fe20003800000 */
[----:B------:R-:W-:-:S03]  /*4430*/  IADD3 R165, P3, R165, 0x80, RZ ;  /* 0x00000080a5a57810 */ /* 0x000fc60007f7e0ff */
[----:B------:R2:W-:Y:S01]  /*4440*/  @!P4 STG.E.U8 desc[UR36][R12.64+0x70], R91 ;  /* 0x0000705b0c00c986 */ /* 0x0005e2000c101124 */
[C---:B------:R-:W-:Y:S02]  /*4450*/  ISETP.LT.OR P4, PT, R164.reuse, 0x79, !P1 ;  /* 0x00000079a400780c */ /* 0x040fe40004f81670 */
[----:B------:R-:W-:-:S04]  /*4460*/  ISETP.LT.OR P1, PT, R164, 0x7a, !P1 ;  /* 0x0000007aa400780c */ /* 0x000fc80004f21670 */
[----:B------:R-:W-:Y:S09]  /*4470*/  @P2 BRA `(.L_x_156) ;  /* 0x00000000000c2947 */ /* 0x000ff20003800000 */
[----:B------:R-:W5:Y:S02]  /*4480*/  LDG.E.U8 R156, desc[UR36][R88.64+0x71] ;  /* 0x00007124589c7981 */ /* 0x000f64000c1e1100 */
[----:B-----5:R-:W-:-:S05]  /*4490*/  PRMT R22, R156, 0x8880, RZ ;  /* 0x000088809c167816 */ /* 0x020fca00000000ff */
[----:B------:R-:W-:-:S07]  /*44a0*/  IMAD R167, R22, R155, RZ ;  /* 0x0000009b16a77224 */ /* 0x000fce00078e02ff */
.L_x_156:
[----:B------:R-:W-:Y:S05]  /*44b0*/  BSYNC B1 ;  /* 0x0000000000017941 */ /* 0x000fea0003800000 */
.L_x_155:
[----:B------:R-:W-:Y:S01]  /*44c0*/  @!P2 IMAD R147, R147, R154, R167 ;  /* 0x0000009a9393a224 */ /* 0x000fe200078e02a7 */
[----:B------:R-:W-:Y:S04]  /*44d0*/  BSSY B1, `(.L_x_157) ;  /* 0x0000006000017945 */ /* 0x000fe80003800000 */
[----:B------:R0:W-:Y:S01]  /*44e0*/  @!P2 STG.E.U8 desc[UR36][R12.64+0x71], R147 ;  /* 0x000071930c00a986 */ /* 0x0001e2000c101124 */
[----:B------:R-:W-:Y:S05]  /*44f0*/  @P4 BRA `(.L_x_158) ;  /* 0x00000000000c4947 */ /* 0x000fea0003800000 */
[----:B------:R-:W5:Y:S02]  /*4500*/  LDG.E.U8 R156, desc[UR36][R162.64+0x78] ;  /* 0x00007824a29c7981 */ /* 0x000f64000c1e1100 */
[----:B-----5:R-:W-:-:S05]  /*4510*/  PRMT R22, R156, 0x8880, RZ ;  /* 0x000088809c167816 */ /* 0x020fca00000000ff */
[----:B------:R-:W-:-:S07]  /*4520*/  IMAD R167, R22, R155, RZ ;  /* 0x0000009b16a77224 */ /* 0x000fce00078e02ff */
.L_x_158:
[----:B------:R-:W-:Y:S05]  /*4530*/  BSYNC B1 ;  /* 0x0000000000017941 */ /* 0x000fea0003800000 */
.L_x_157:
[----:B--2---:R-:W-:Y:S01]  /*4540*/  @!P4 IMAD R91, R148, R154, R167 ;  /* 0x0000009a945bc224 */ /* 0x004fe200078e02a7 */
[----:B------:R-:W-:Y:S04]  /*4550*/  BSSY B1, `(.L_x_159) ;  /* 0x0000006000017945 */ /* 0x000fe80003800000 */
[----:B------:R2:W-:Y:S01]  /*4560*/  @!P4 STG.E.U8 desc[UR36][R158.64+0x78], R91 ;  /* 0x0000785b9e00c986 */ /* 0x0005e2000c101124 */
[----:B------:R-:W-:Y:S05]  /*4570*/  @P1 BRA `(.L_x_160) ;  /* 0x00000000000c1947 */ /* 0x000fea0003800000 */
[----:B------:R-:W5:Y:S02]  /*4580*/  LDG.E.U8 R156, desc[UR36][R162.64+0x79] ;  /* 0x00007924a29c7981 */ /* 0x000f64000c1e1100 */
[----:B-----5:R-:W-:-:S05]  /*4590*/  PRMT R22, R156, 0x8880, RZ ;  /* 0x000088809c167816 */ /* 0x020fca00000000ff */
[----:B------:R-:W-:-:S07]  /*45a0*/  IMAD R167, R22, R155, RZ ;  /* 0x0000009b16a77224 */ /* 0x000fce00078e02ff */
.L_x_160:
[----:B------:R-:W-:Y:S05]  /*45b0*/  BSYNC B1 ;  /* 0x0000000000017941 */ /* 0x000fea0003800000 */
.L_x_159:
[----:B------:R-:W-:Y:S01]  /*45c0*/  IMAD.X R5, RZ, RZ, R5, P3 ;  /* 0x000000ffff057224 */ /* 0x000fe200018e0605 */
[C---:B------:R-:W-:Y:S01]  /*45d0*/  ISETP.LT.OR P3, PT, R164.reuse, 0x79, !P0 ;  /* 0x00000079a400780c */ /* 0x040fe20004761670 */
[----:B------:R-:W-:Y:S01]  /*45e0*/  @!P1 IMAD R149, R149, R154, R167 ;  /* 0x0000009a95959224 */ /* 0x000fe200078e02a7 */
[----:B------:R-:W-:Y:S01]  /*45f0*/  ISETP.GE.AND P2, PT, R3, 0x81, PT ;  /* 0x000000810300780c */ /* 0x000fe20003f46270 */
[-C--:B--2---:R-:W-:Y:S01]  /*4600*/  IMAD.WIDE.U32 R90, R165, R14.reuse, R152 ;  /* 0x0000000ea55a7225 */ /* 0x084fe200078e0098 */
[----:B------:R-:W-:Y:S01]  /*4610*/  BSSY B1, `(.L_x_161) ;  /* 0x000000b000017945 */ /* 0x000fe20003800000 */
[C---:B------:R-:W-:Y:S01]  /*4620*/  ISETP.LT.OR P0, PT, R164.reuse, 0x7a, !P0 ;  /* 0x0000007aa400780c */ /* 0x040fe20004701670 */
[----:B------:R2:W-:Y:S01]  /*4630*/  @!P1 STG.E.U8 desc[UR36][R158.64+0x79], R149 ;  /* 0x000079959e009986 */ /* 0x0005e2000c101124 */
[----:B------:R-:W-:Y:S01]  /*4640*/  IMAD R22, R5, R14, RZ ;  /* 0x0000000e05167224 */ /* 0x000fe200078e02ff */
[----:B------:R-:W-:Y:S02]  /*4650*/  ISETP.LT.OR P1, PT, R164, 0x1, !P2 ;  /* 0x00000001a400780c */ /* 0x000fe40005721670 */
[----:B------:R-:W-:Y:S01]  /*4660*/  IADD3 R4, P4, R90, R10, RZ ;  /* 0x0000000a5a047210 */ /* 0x000fe20007f9e0ff */
[----:B---3--:R-:W-:-:S02]  /*4670*/  IMAD R93, R165, R15, R22 ;  /* 0x0000000fa55d7224 */ /* 0x008fc400078e0216 */
[----:B------:R-:W-:Y:S10]  /*4680*/  @P3 BRA `(.L_x_162) ;  /* 0x00000000000c3947 */ /* 0x000ff40003800000 */
[----:B------:R-:W3:Y:S02]  /*4690*/  LDG.E.U8 R156, desc[UR36][R88.64+0x78] ;  /* 0x00007824589c7981 */ /* 0x000ee4000c1e1100 */
[----:B---3--:R-:W-:-:S05]  /*46a0*/  PRMT R22, R156, 0x8880, RZ ;  /* 0x000088809c167816 */ /* 0x008fca00000000ff */
[----:B------:R-:W-:-:S07]  /*46b0*/  IMAD R167, R22, R155, RZ ;  /* 0x0000009b16a77224 */ /* 0x000fce00078e02ff */
.L_x_162:
[----:B------:R-:W-:Y:S05]  /*46c0*/  BSYNC B1 ;  /* 0x0000000000017941 */ /* 0x000fea0003800000 */
.L_x_161:
[----:B------:R-:W-:Y:S01]  /*46d0*/  @!P3 IMAD R15, R150, R154, R167 ;  /* 0x0000009a960fb224 */ /* 0x000fe200078e02a7 */
[----:B------:R-:W-:Y:S01]  /*46e0*/  BSSY B1, `(.L_x_163) ;  /* 0x0000007000017945 */ /* 0x000fe20003800000 */
[----:B------:R-:W-:-:S03]  /*46f0*/  IADD3.X R5, R11, R91, R93, P4, !PT ;  /* 0x0000005b0b057210 */ /* 0x000fc600027fe45d */
[----:B------:R3:W-:Y:S01]  /*4700*/  @!P3 STG.E.U8 desc[UR36][R12.64+0x78], R15 ;  /* 0x0000780f0c00b986 */ /* 0x0007e2000c101124 */
[----:B------:R-:W-:Y:S05]  /*4710*/  @P0 BRA `(.L_x_164) ;  /* 0x00000000000c0947 */ /* 0x000fea0003800000 */
[----:B------:R-:W5:Y:S02]  /*4720*/  LDG.E.U8 R156, desc[UR36][R88.64+0x79] ;  /* 0x00007924589c7981 */ /* 0x000f64000c1e1100 */
[----:B-----5:R-:W-:-:S05]  /*4730*/  PRMT R22, R156, 0x8880, RZ ;  /* 0x000088809c167816 */ /* 0x020fca00000000ff */
[----:B------:R-:W-:-:S07]  /*4740*/  IMAD R167, R22, R155, RZ ;  /* 0x0000009b16a77224 */ /* 0x000fce00078e02ff */
.L_x_164:
[----:B------:R-:W-:Y:S05]  /*4750*/  BSYNC B1 ;  /* 0x0000000000017941 */ /* 0x000fea0003800000 */
.L_x_163:
[----:B------:R-:W-:Y:S01]  /*4760*/  @!P0 IMAD R151, R151, R154, R167 ;  /* 0x0000009a97978224 */ /* 0x000fe200078e02a7 */
[----:B------:R-:W-:Y:S04]  /*4770*/  BSSY B1, `(.L_x_165) ;  /* 0x0000006000017945 */ /* 0x000fe80003800000 */
[----:B------:R0:W-:Y:S01]  /*4780*/  @!P0 STG.E.U8 desc[UR36][R12.64+0x79], R151 ;  /* 0x000079970c008986 */ /* 0x0001e2000c101124 */
[----:B------:R-:W-:Y:S05]  /*4790*/  @P1 BRA `(.L_x_166) ;  /* 0x00000000000c1947 */ /* 0x000fea0003800000 */
[----:B------:R-:W0:Y:S02]  /*47a0*/  LDG.E.U8 R156, desc[UR36][R4.64] ;  /* 0x00000024049c7981 */ /* 0x000e24000c1e1100 */
[----:B01-34-:R-:W-:-:S05]  /*47b0*/  PRMT R12, R156, 0x8880, RZ ;  /* 0x000088809c0c7816 */ /* 0x01bfca00000000ff */
[----:B------:R-:W-:-:S07]  /*47c0*/  IMAD R167, R12, R155, RZ ;  /* 0x0000009b0ca77224 */ /* 0x000fce00078e02ff */
.L_x_166:
[----:B------:R-:W-:Y:S05]  /*47d0*/  BSYNC B1 ;  /* 0x0000000000017941 */ /* 0x000fea0003800000 */
.L_x_165:
[----:B01-34-:R-:W-:Y:S01]  /*47e0*/  @!P1 IMAD R13, R24, R154, R167 ;  /* 0x0000009a180d9224 */ /* 0x01bfe200078e02a7 */
[----:B------:R-:W-:Y:S01]  /*47f0*/  BSSY B1, `(.L_x_167) ;  /* 0x000000b000017945 */ /* 0x000fe20003800000 */
[----:B------:R-:W-:Y:S01]  /*4800*/  IMAD.WIDE.U32 R14, R165, R14, R160 ;  /* 0x0000000ea50e7225 */ /* 0x000fe200078e00a0 */
[----:B------:R-:W-:Y:S02]  /*4810*/  ISETP.GE.AND P0, PT, R3, 0x89, PT ;  /* 0x000000890300780c */ /* 0x000fe40003f06270 */
[----:B------:R0:W-:Y:S01]  /*4820*/  @!P1 STG.E.U8 desc[UR36][R6.64], R13 ;  /* 0x0000000d06009986 */ /* 0x0001e2000c101124 */
[----:B------:R-:W-:Y:S02]  /*4830*/  ISETP.LT.OR P1, PT, R164, 0x2, !P2 ;  /* 0x00000002a400780c */ /* 0x000fe40005721670 */
[----:B------:R-:W-:Y:S01]  /*4840*/  IADD3 R10, P3, P4, R20, R10, R14 ;  /* 0x0000000a140a7210 */ /* 0x000fe20007c7e00e */
[----:B------:R-:W-:-:S10]  /*4850*/  IMAD.IADD R14, R93, 0x1, R15 ;  /* 0x000000015d0e7824 */ /* 0x000fd400078e020f */
[----:B0-----:R-:W-:Y:S05]  /*4860*/  @P1 BRA `(.L_x_168) ;  /* 0x00000000000c1947 */ /* 0x001fea0003800000 */
[----:B------:R-:W3:Y:S02]  /*4870*/  LDG.E.U8 R156, desc[UR36][R4.64+0x1] ;  /* 0x00000124049c7981 */ /* 0x000ee4000c1e1100 */
[----:B---3--:R-:W-:-:S05]  /*4880*/  PRMT R12, R156, 0x8880, RZ ;  /* 0x000088809c0c7816 */ /* 0x008fca00000000ff */
[----:B------:R-:W-:-:S07]  /*4890*/  IMAD R167, R12, R155, RZ ;  /* 0x0000009b0ca77224 */ /* 0x000fce00078e02ff */
.L_x_168:
[----:B------:R-:W-:Y:S05]  /*48a0*/  BSYNC B1 ;  /* 0x0000000000017941 */ /* 0x000fea0003800000 */
.L_x_167:
[----:B------:R-:W-:Y:S01]  /*48b0*/  IADD3.X R11, R153, R11, R14, P3, P4 ;  /* 0x0000000b990b7210 */ /* 0x000fe20001fe840e */
[----:B------:R-:W-:Y:S01]  /*48c0*/  @!P1 IMAD R25, R25, R154, R167 ;  /* 0x0000009a19199224 */ /* 0x000fe200078e02a7 */
[C---:B------:R-:W-:Y:S01]  /*48d0*/  ISETP.LT.OR P3, PT, R164.reuse, 0x1, !P0 ;  /* 0x00000001a400780c */ /* 0x040fe20004761670 */
[----:B------:R-:W-:Y:S01]  /*48e0*/  BSSY B1, `(.L_x_169) ;  /* 0x0000008000017945 */ /* 0x000fe20003800000 */
[C---:B------:R-:W-:Y:S02]  /*48f0*/  ISETP.LT.OR P4, PT, R164.reuse, 0x9, !P2 ;  /* 0x00000009a400780c */ /* 0x040fe40005781670 */
[----:B------:R0:W-:Y:S01]  /*4900*/  @!P1 STG.E.U8 desc[UR36][R6.64+0x1], R25 ;  /* 0x0000011906009986 */ /* 0x0001e2000c101124 */
[----:B------:R-:W-:-:S08]  /*4910*/  ISETP.LT.OR P1, PT, R164, 0x2, !P0 ;  /* 0x00000002a400780c */ /* 0x000fd00004721670 */
[----:B------:R-:W-:Y:S05]  /*4920*/  @P3 BRA `(.L_x_170) ;  /* 0x00000000000c3947 */ /* 0x000fea0003800000 */
[----:B------:R-:W3:Y:S02]  /*4930*/  LDG.E.U8 R156, desc[UR36][R10.64] ;  /* 0x000000240a9c7981 */ /* 0x000ee4000c1e1100 */
[----:B---3--:R-:W-:-:S05]  /*4940*/  PRMT R12, R156, 0x8880, RZ ;  /* 0x000088809c0c7816 */ /* 0x008fca00000000ff */
[----:B------:R-:W-:-:S07]  /*4950*/  IMAD R167, R12, R155, RZ ;  /* 0x0000009b0ca77224 */ /* 0x000fce00078e02ff */
.L_x_170:
[----:B------:R-:W-:Y:S05]  /*4960*/  BSYNC B1 ;  /* 0x0000000000017941 */ /* 0x000fea0003800000 */
.L_x_169:
[----:B------:R-:W-:Y:S01]  /*4970*/  @!P3 IMAD R3, R26, R154, R167 ;  /* 0x0000009a1a03b224 */ /* 0x000fe200078e02a7 */
[----:B------:R-:W-:Y:S04]  /*4980*/  BSSY B1, `(.L_x_171) ;  /* 0x0000006000017945 */ /* 0x000fe80003800000 */
[----:B------:R1:W-:Y:S01]  /*4990*/  @!P3 STG.E.U8 desc[UR36][R8.64], R3 ;  /* 0x000000030800b986 */ /* 0x0003e2000c101124 */
[----:B------:R-:W-:Y:S05]  /*49a0*/  @P1 BRA `(.L_x_172) ;  /* 0x00000000000c1947 */ /* 0x000fea0003800000 */
[----:B------:R-:W3:Y:S02]  /*49b0*/  LDG.E.U8 R156, desc[UR36][R10.64+0x1] ;  /* 0x000001240a9c7981 */ /* 0x000ee4000c1e1100 */
[----:B---3--:R-:W-:-:S05]  /*49c0*/  PRMT R12, R156, 0x8880, RZ ;  /* 0x000088809c0c7816 */ /* 0x008fca00000000ff */
[----:B------:R-:W-:-:S07]  /*49d0*/  IMAD R167, R12, R155, RZ ;  /* 0x0000009b0ca77224 */ /* 0x000fce00078e02ff */
.L_x_172:
[----:B------:R-:W-:Y:S05]  /*49e0*/  BSYNC B1 ;  /* 0x0000000000017941 */ /* 0x000fea0003800000 */
.L_x_171:
[----:B------:R-:W-:Y:S01]  /*49f0*/  @!P1 IMAD R27, R27, R154, R167 ;  /* 0x0000009a1b1b9224 */ /* 0x000fe200078e02a7 */
[----:B------:R-:W-:Y:S04]  /*4a00*/  BSSY B1, `(.L_x_173) ;  /* 0x0000006000017945 */ /* 0x000fe80003800000 */
[----:B------:R3:W-:Y:S01]  /*4a10*/  @!P1 STG.E.U8 desc[UR36][R8.64+0x1], R27 ;  /* 0x0000011b08009986 */ /* 0x0007e2000c101124 */
[----:B------:R-:W-:Y:S05]  /*4a20*/  @P4 BRA `(.L_x_174) ;  /* 0x00000000000c4947 */ /* 0x000fea0003800000 */
[----:B------:R-:W4:Y:S02]  /*4a30*/  LDG.E.U8 R156, desc[UR36][R4.64+0x8] ;  /* 0x00000824049c7981 */ /* 0x000f24000c1e1100 */
[----:B----4-:R-:W-:-:S05]  /*4a40*/  PRMT R12, R156, 0x8880, RZ ;  /* 0x000088809c0c7816 */ /* 0x010fca00000000ff */
[----:B------:R-:W-:-:S07]  /*4a50*/  IMAD R167, R12, R155, RZ ;  /* 0x0000009b0ca77224 */ /* 0x000fce00078e02ff */
.L_x_174:
[----:B------:R-:W-:Y:S05]  /*4a60*/  BSYNC B1 ;  /* 0x0000000000017941 */ /* 0x000fea0003800000 */
.L_x_173:
[----:B------:R-:W-:Y:S01]  /*4a70*/  ISETP.LT.OR P1, PT, R164, 0xa, !P2 ;  /* 0x0000000aa400780c */ /* 0x000fe20005721670 */
[----:B-1----:R-:W-:Y:S01]  /*4a80*/  @!P4 IMAD R3, R28, R154, R167 ;  /* 0x0000009a1c03c224 */ /* 0x002fe200078e02a7 */
[----:B------:R-:W-:Y:S01]  /*4a90*/  BSSY B1, `(.L_x_175) ;  /* 0x0000008000017945 */ /* 0x000fe20003800000 */
[----:B------:R-:W-:-:S03]  /*4aa0*/  ISETP.LT.OR P3, PT, R164, 0x9, !P0 ;  /* 0x00000009a400780c */ /* 0x000fc60004761670 */
[----:B------:R1:W-:Y:S01]  /*4ab0*/  @!P4 STG.E.U8 desc[UR36][R6.64+0x8], R3 ;  /* 0x000008030600c986 */ /* 0x0003e2000c101124 */
[----:B------:R-:W-:-:S06]  /*4ac0*/  ISETP.LT.OR P4, PT, R164, 0xa, !P0 ;  /* 0x0000000aa400780c */ /* 0x000fcc0004781670 */
[----:B------:R-:W-:Y:S07]  /*4ad0*/  @P1 BRA `(.L_x_176) ;  /* 0x00000000000c1947 */ /* 0x000fee0003800000 */
[----:B------:R-:W4:Y:S02]  /*4ae0*/  LDG.E.U8 R156, desc[UR36][R4.64+0x9] ;  /* 0x00000924049c7981 */ /* 0x000f24000c1e1100 */
[----:B----4-:R-:W-:-:S05]  /*4af0*/  PRMT R12, R156, 0x8880, RZ ;  /* 0x000088809c0c7816 */ /* 0x010fca00000000ff */
[----:B------:R-:W-:-:S07]  /*4b00*/  IMAD R167, R12, R155, RZ ;  /* 0x0000009b0ca77224 */ /* 0x000fce00078e02ff */
.L_x_176:
[----:B------:R-:W-:Y:S05]  /*4b10*/  BSYNC B1 ;  /* 0x0000000000017941 */ /* 0x000fea0003800000 */
.L_x_175:
[----:B------:R-:W-:Y:S01]  /*4b20*/  @!P1 IMAD R29, R29, R154, R167 ;  /* 0x0000009a1d1d9224 */ /* 0x000fe200078e02a7 */
[----:B------:R-:W-:Y:S04]  /*4b30*/  BSSY B1, `(.L_x_177) ;  /* 0x0000006000017945 */ /* 0x000fe80003800000 */
[----:B------:R4:W-:Y:S01]  /*4b40*/  @!P1 STG.E.U8 desc[UR36][R6.64+0x9], R29 ;  /* 0x0000091d06009986 */ /* 0x0009e2000c101124 */
[----:B------:R-:W-:Y:S05]  /*4b50*/  @P3 BRA `(.L_x_178) ;  /* 0x00000000000c3947 */ /* 0x000fea0003800000 */
[----:B------:R-:W5:Y:S02]  /*4b60*/  LDG.E.U8 R156, desc[UR36][R10.64+0x8] ;  /* 0x000008240a9c7981 */ /* 0x000f64000c1e1100 */
[----:B-----5:R-:W-:-:S05]  /*4b70*/  PRMT R12, R156, 0x8880, RZ ;  /* 0x000088809c0c7816 */ /* 0x020fca00000000ff */
[----:B------:R-:W-:-:S07]  /*4b80*/  IMAD R167, R12, R155, RZ ;  /* 0x0000009b0ca77224 */ /* 0x000fce00078e02ff */
.L_x_178:
[----:B------:R-:W-:Y:S05]  /*4b90*/  BSYNC B1 ;  /* 0x0000000000017941 */ /* 0x000fea0003800000 */
.L_x_177:
[----:B-1----:R-:W-:Y:S01]  /*4ba0*/  @!P3 IMAD R3, R30, R154, R167 ;  /* 0x0000009a1e03b224 */ /* 0x002fe200078e02a7 */
[----:B------:R-:W-:Y:S04]  /*4bb0*/  BSSY B1, `(.L_x_179) ;  /* 0x0000006000017945 */ /* 0x000fe80003800000 */
[----:B------:R1:W-:Y:S01]  /*4bc0*/  @!P3 STG.E.U8 desc[UR36][R8.64+0x8], R3 ;  /* 0x000008030800b986 */ /* 0x0003e2000c101124 */
[----:B------:R-:W-:Y:S05]  /*4bd0*/  @P4 BRA `(.L_x_180) ;  /* 0x00000000000c4947 */ /* 0x000fea0003800000 */
[----:B------:R-:W5:Y:S02]  /*4be0*/  LDG.E.U8 R156, desc[UR36][R10.64+0x9] ;  /* 0x000009240a9c7981 */ /* 0x000f64000c1e1100 */
[----:B-----5:R-:W-:-:S05]  /*4bf0*/  PRMT R12, R156, 0x8880, RZ ;  /* 0x000088809c0c7816 */ /* 0x020fca00000000ff */
[----:B------:R-:W-:-:S07]  /*4c00*/  IMAD R167, R12, R155, RZ ;  /* 0x0000009b0ca77224 */ /* 0x000fce00078e02ff */
.L_x_180:
[----:B------:R-:W-:Y:S05]  /*4c10*/  BSYNC B1 ;  /* 0x0000000000017941 */ /* 0x000fea0003800000 */
.L_x_179:
        /* <DEDUP_REMOVED lines=10> */
.L_x_182:
[----:B------:R-:W-:Y:S05]  /*4cc0*/  BSYNC B1 ;  /* 0x0000000000017941 */ /* 0x000fea0003800000 */
.L_x_181:
[----:B-1----:R-:W-:Y:S01]  /*4cd0*/  @!P1 IMAD R3, R32, R154, R167 ;  /* 0x0000009a20039224 */ /* 0x002fe200078e02a7 */
[----:B------:R-:W-:Y:S04]  /*4ce0*/  BSSY B1, `(.L_x_183) ;  /* 0x0000006000017945 */ /* 0x000fe80003800000 */
[----:B------:R1:W-:Y:S01]  /*4cf0*/  @!P1 STG.E.U8 desc[UR36][R6.64+0x10], R3 ;  /* 0x0000100306009986 */ /* 0x0003e2000c101124 */
[----:B------:R-:W-:Y:S05]  /*4d00*/  @P3 BRA `(.L_x_184) ;  /* 0x00000000000c3947 */ /* 0x000fea0003800000 */
[----:B------:R-:W5:Y:S02]  /*4d10*/  LDG.E.U8 R156, desc[UR36][R4.64+0x11] ;  /* 0x00001124049c7981 */ /* 0x000f64000c1e1100 */
[----:B-----5:R-:W-:-:S05]  /*4d20*/  PRMT R12, R156, 0x8880, RZ ;  /* 0x000088809c0c7816 */ /* 0x020fca00000000ff */
[----:B------:R-:W-:-:S07]  /*4d30*/  IMAD R167, R12, R155, RZ ;  /* 0x0000009b0ca77224 */ /* 0x000fce00078e02ff */
.L_x_184:
[----:B------:R-:W-:Y:S05]  /*4d40*/  BSYNC B1 ;  /* 0x0000000000017941 */ /* 0x000fea0003800000 */
.L_x_183:
[----:B------:R-:W-:Y:S01]  /*4d50*/  @!P3 IMAD R33, R33, R154, R167 ;  /* 0x0000009a2121b224 */ /* 0x000fe200078e02a7 */
[----:B------:R-:W-:Y:S04]  /*4d60*/  BSSY B1, `(.L_x_185) ;  /* 0x0000006000017945 */ /* 0x000fe80003800000 */
[----:B------:R0:W-:Y:S01]  /*4d70*/  @!P3 STG.E.U8 desc[UR36][R6.64+0x11], R33 ;  /* 0x000011210600b986 */ /* 0x0001e2000c101124 */
[----:B------:R-:W-:Y:S05]  /*4d80*/  @P4 BRA `(.L_x_186) ;  /* 0x00000000000c4947 */ /* 0x000fea0003800000 */
[----:B------:R-:W5:Y:S02]  /*4d90*/  LDG.E.U8 R156, desc[UR36][R10.64+0x10] ;  /* 0x000010240a9c7981 */ /* 0x000f64000c1e1100 */
[----:B-----5:R-:W-:-:S05]  /*4da0*/  PRMT R12, R156, 0x8880, RZ ;  /* 0x000088809c0c7816 */ /* 0x020fca00000000ff */
[----:B------:R-:W-:-:S07]  /*4db0*/  IMAD R167, R12, R155, RZ ;  /* 0x0000009b0ca77224 */ /* 0x000fce00078e02ff */
.L_x_186:
[----:B------:R-:W-:Y:S05]  /*4dc0*/  BSYNC B1 ;  /* 0x0000000000017941 */ /* 0x000fea0003800000 */
.L_x_185:
[----:B------:R-:W-:Y:S01]  /*4dd0*/  ISETP.LT.OR P1, PT, R164, 0x12, !P0 ;  /* 0x00000012a400780c */ /* 0x000fe20004721670 */
[----:B-1----:R-:W-:Y:S01]  /*4de0*/  @!P4 IMAD R3, R34, R154, R167 ;  /* 0x0000009a2203c224 */ /* 0x002fe200078e02a7 */
        /* <DEDUP_REMOVED lines=8> */
.L_x_188:
[----:B------:R-:W-:Y:S05]  /*4e70*/  BSYNC B1 ;  /* 0x0000000000017941 */ /* 0x000fea0003800000 */
.L_x_187:
[----:B------:R-:W-:Y:S01]  /*4e80*/  @!P1 IMAD R35, R35, R154, R167 ;  /* 0x0000009a23239224 */ /* 0x000fe200078e02a7 */
[----:B------:R-:W-:Y:S04]  /*4e90*/  BSSY B1, `(.L_x_189) ;  /* 0x0000006000017945 */ /* 0x000fe80003800000 */
[----:B------:R0:W-:Y:S01]  /*4ea0*/  @!P1 STG.E.U8 desc[UR36][R8.64+0x11], R35 ;  /* 0x0000112308009986 */ /* 0x0001e2000c101124 */
[----:B------:R-:W-:Y:S05]  /*4eb0*/  @P3 BRA `(.L_x_190) ;  /* 0x00000000000c3947 */ /* 0x000fea0003800000 */
[----:B------:R-:W5:Y:S02]  /*4ec0*/  LDG.E.U8 R156, desc[UR36][R4.64+0x18] ;  /* 0x00001824049c7981 */ /* 0x000f64000c1e1100 */
[----:B-----5:R-:W-:-:S05]  /*4ed0*/  PRMT R12, R156, 0x8880, RZ ;  /* 0x000088809c0c7816 */ /* 0x020fca00000000ff */
[----:B------:R-:W-:-:S07]  /*4ee0*/  IMAD R167, R12, R155, RZ ;  /* 0x0000009b0ca77224 */ /* 0x000fce00078e02ff */
.L_x_190:
[----:B------:R-:W-:Y:S05]  /*4ef0*/  BSYNC B1 ;  /* 0x0000000000017941 */ /* 0x000fea0003800000 */
.L_x_189:
[----:B-1----:R-:W-:Y:S01]  /*4f00*/  @!P3 IMAD R3, R36, R154, R167 ;  /* 0x0000009a2403b224 */ /* 0x002fe200078e02a7 */
[----:B------:R-:W-:Y:S04]  /*4f10*/  BSSY B1, `(.L_x_191) ;  /* 0x0000006000017945 */ /* 0x000fe80003800000 */
[----:B------:R1:W-:Y:S01]  /*4f20*/  @!P3 STG.E.U8 desc[UR36][R6.64+0x18], R3 ;  /* 0x000018030600b986 */ /* 0x0003e2000c101124 */
[----:B------:R-:W-:Y:S05]  /*4f30*/  @P4 BRA `(.L_x_192) ;  /* 0x00000000000c4947 */ /* 0x000fea0003800000 */
[----:B------:R-:W5:Y:S02]  /*4f40*/  LDG.E.U8 R156, desc[UR36][R4.64+0x19] ;  /* 0x00001924049c7981 */ /* 0x000f64000c1e1100 */
[----:B-----5:R-:W-:-:S05]  /*4f50*/  PRMT R12, R156, 0x8880, RZ ;  /* 0x000088809c0c7816 */ /* 0x020fca00000000ff */
[----:B------:R-:W-:-:S07]  /*4f60*/  IMAD R167, R12, R155, RZ ;  /* 0x0000009b0ca77224 */ /* 0x000fce00078e02ff */
.L_x_192:
[----:B------:R-:W-:Y:S05]  /*4f70*/  BSYNC B1 ;  /* 0x0000000000017941 */ /* 0x000fea0003800000 */
.L_x_191:
        /* <DEDUP_REMOVED lines=10> */
.L_x_194:
[----:B------:R-:W-:Y:S05]  /*5020*/  BSYNC B1 ;  /* 0x0000000000017941 */ /* 0x000fea0003800000 */
.L_x_193:
[----:B-1----:R-:W-:Y:S01]  /*5030*/  @!P1 IMAD R3, R38, R154, R167 ;  /* 0x0000009a26039224 */ /* 0x002fe200078e02a7 */
[----:B------:R-:W-:Y:S04]  /*5040*/  BSSY B1, `(.L_x_195) ;  /* 0x0000006000017945 */ /* 0x000fe80003800000 */
[----:B------:R1:W-:Y:S01]  /*5050*/  @!P1 STG.E.U8 desc[UR36][R8.64+0x18], R3 ;  /* 0x0000180308009986 */ /* 0x0003e2000c101124 */
[----:B------:R-:W-:Y:S05]  /*5060*/  @P3 BRA `(.L_x_196) ;  /* 0x00000000000c3947 */ /* 0x000fea0003800000 */
[----:B------:R-:W5:Y:S02]  /*5070*/  LDG.E.U8 R156, desc[UR36][R10.64+0x19] ;  /* 0x000019240a9c7981 */ /* 0x000f64000c1e1100 */
[----:B-----5:R-:W-:-:S05]  /*5080*/  PRMT R12, R156, 0x8880, RZ ;  /* 0x000088809c0c7816 */ /* 0x020fca00000000ff */
[----:B------:R-:W-:-:S07]  /*5090*/  IMAD R167, R12, R155, RZ ;  /* 0x0000009b0ca77224 */ /* 0x000fce00078e02ff */
.L_x_196:
[----:B------:R-:W-:Y:S05]  /*50a0*/  BSYNC B1 ;  /* 0x0000000000017941 */ /* 0x000fea0003800000 */
.L_x_195:
[----:B------:R-:W-:Y:S01]  /*50b0*/  @!P3 IMAD R39, R39, R154, R167 ;  /* 0x0000009a2727b224 */ /* 0x000fe200078e02a7 */
[----:B------:R-:W-:Y:S04]  /*50c0*/  BSSY B1, `(.L_x_197) ;  /* 0x0000006000017945 */ /* 0x000fe80003800000 */
[----:B------:R0:W-:Y:S01]  /*50d0*/  @!P3 STG.E.U8 desc[UR36][R8.64+0x19], R39 ;  /* 0x000019270800b986 */ /* 0x0001e2000c101124 */
[----:B------:R-:W-:Y:S05]  /*50e0*/  @P4 BRA `(.L_x_198) ;  /* 0x00000000000c4947 */ /* 0x000fea0003800000 */
[----:B------:R-:W5:Y:S02]  /*50f0*/  LDG.E.U8 R156, desc[UR36][R4.64+0x20] ;  /* 0x00002024049c7981 */ /* 0x000f64000c1e1100 */
[----:B-----5:R-:W-:-:S05]  /*5100*/  PRMT R12, R156, 0x8880, RZ ;  /* 0x000088809c0c7816 */ /* 0x020fca00000000ff */
[----:B------:R-:W-:-:S07]  /*5110*/  IMAD R167, R12, R155, RZ ;  /* 0x0000009b0ca77224 */ /* 0x000fce00078e02ff */
.L_x_198:
[----:B------:R-:W-:Y:S05]  /*5120*/  BSYNC B1 ;  /* 0x0000000000017941 */ /* 0x000fea0003800000 */
.L_x_197:
        /* <DEDUP_REMOVED lines=10> */
.L_x_200:
[----:B------:R-:W-:Y:S05]  /*51d0*/  BSYNC B1 ;  /* 0x0000000000017941 */ /* 0x000fea0003800000 */
.L_x_199:
[----:B------:R-:W-:Y:S01]  /*51e0*/  @!P1 IMAD R41, R41, R154, R167 ;  /* 0x0000009a29299224 */ /* 0x000fe200078e02a7 */
[----:B------:R-:W-:Y:S04]  /*51f0*/  BSSY B1, `(.L_x_201) ;  /* 0x0000006000017945 */ /* 0x000fe80003800000 */
[----:B------:R0:W-:Y:S01]  /*5200*/  @!P1 STG.E.U8 desc[UR36][R6.64+0x21], R41 ;  /* 0x0000212906009986 */ /* 0x0001e2000c101124 */
[----:B------:R-:W-:Y:S05]  /*5210*/  @P3 BRA `(.L_x_202) ;  /* 0x00000000000c3947 */ /* 0x000fea0003800000 */
[----:B------:R-:W5:Y:S02]  /*5220*/  LDG.E.U8 R156, desc[UR36][R10.64+0x20] ;  /* 0x000020240a9c7981 */ /* 0x000f64000c1e1100 */
[----:B-----5:R-:W-:-:S05]  /*5230*/  PRMT R12, R156, 0x8880, RZ ;  /* 0x000088809c0c7816 */ /* 0x020fca00000000ff */
[----:B------:R-:W-:-:S07]  /*5240*/  IMAD R167, R12, R155, RZ ;  /* 0x0000009b0ca77224 */ /* 0x000fce00078e02ff */
.L_x_202:
[----:B------:R-:W-:Y:S05]  /*5250*/  BSYNC B1 ;  /* 0x0000000000017941 */ /* 0x000fea0003800000 */
.L_x_201:
[----:B-1----:R-:W-:Y:S01]  /*5260*/  @!P3 IMAD R3, R42, R154, R167 ;  /* 0x0000009a2a03b224 */ /* 0x002fe200078e02a7 */
[----:B------:R-:W-:Y:S04]  /*5270*/  BSSY B1, `(.L_x_203) ;  /* 0x0000006000017945 */ /* 0x000fe80003800000 */
[----:B------:R1:W-:Y:S01]  /*5280*/  @!P3 STG.E.U8 desc[UR36][R8.64+0x20], R3 ;  /* 0x000020030800b986 */ /* 0x0003e2000c101124 */
[----:B------:R-:W-:Y:S05]  /*5290*/  @P4 BRA `(.L_x_204) ;  /* 0x00000000000c4947 */ /* 0x000fea0003800000 */
[----:B------:R-:W5:Y:S02]  /*52a0*/  LDG.E.U8 R156, desc[UR36][R10.64+0x21] ;  /* 0x000021240a9c7981 */ /* 0x000f64000c1e1100 */
[----:B-----5:R-:W-:-:S05]  /*52b0*/  PRMT R12, R156, 0x8880, RZ ;  /* 0x000088809c0c7816 */ /* 0x020fca00000000ff */
[----:B------:R-:W-:-:S07]  /*52c0*/  IMAD R167, R12, R155, RZ ;  /* 0x0000009b0ca77224 */ /* 0x000fce00078e02ff */
.L_x_204:
[----:B------:R-:W-:Y:S05]  /*52d0*/  BSYNC B1 ;  /* 0x0000000000017941 */ /* 0x000fea0003800000 */
.L_x_203:
        /* <DEDUP_REMOVED lines=10> */
.L_x_206:
[----:B------:R-:W-:Y:S05]  /*5380*/  BSYNC B1 ;  /* 0x0000000000017941 */ /* 0x000fea0003800000 */
.L_x_205:
[----:B-1----:R-:W-:Y:S01]  /*5390*/  @!P1 IMAD R3, R44, R154, R167 ;  /* 0x0000009a2c039224 */ /* 0x002fe200078e02a7 */
[----:B------:R-:W-:Y:S04]  /*53a0*/  BSSY B1, `(.L_x_207) ;  /* 0x0000006000017945 */ /* 0x000fe80003800000 */
[----:B------:R1:W-:Y:S01]  /*53b0*/  @!P1 STG.E.U8 desc[UR36][R6.64+0x28], R3 ;  /* 0x0000280306009986 */ /* 0x0003e2000c101124 */
[----:B------:R-:W-:Y:S05]  /*53c0*/  @P3 BRA `(.L_x_208) ;  /* 0x00000000000c3947 */ /* 0x000fea0003800000 */
[----:B------:R-:W5:Y:S02]  /*53d0*/  LDG.E.U8 R156, desc[UR36][R4.64+0x29] ;  /* 0x00002924049c7981 */ /* 0x000f64000c1e1100 */
[----:B-----5:R-:W-:-:S05]  /*53e0*/  PRMT R12, R156, 0x8880, RZ ;  /* 0x000088809c0c7816 */ /* 0x020fca00000000ff */
[----:B------:R-:W-:-:S07]  /*53f0*/  IMAD R167, R12, R155, RZ ;  /* 0x0000009b0ca77224 */ /* 0x000fce00078e02ff */
.L_x_208:
[----:B------:R-:W-:Y:S05]  /*5400*/  BSYNC B1 ;  /* 0x0000000000017941 */ /* 0x000fea0003800000 */
.L_x_207:
[----:B------:R-:W-:Y:S01]  /*5410*/  @!P3 IMAD R45, R45, R154, R167 ;  /* 0x0000009a2d2db224 */ /* 0x000fe200078e02a7 */
[----:B------:R-:W-:Y:S04]  /*5420*/  BSSY B1, `(.L_x_209) ;  /* 0x0000006000017945 */ /* 0x000fe80003800000 */
[----:B------:R0:W-:Y:S01]  /*5430*/  @!P3 STG.E.U8 desc[UR36][R6.64+0x29], R45 ;  /* 0x0000292d0600b986 */ /* 0x0001e2000c101124 */
[----:B------:R-:W-:Y:S05]  /*5440*/  @P4 BRA `(.L_x_210) ;  /* 0x00000000000c4947 */ /* 0x000fea0003800000 */
[----:B------:R-:W5:Y:S02]  /*5450*/  LDG.E.U8 R156, desc[UR36][R10.64+0x28] ;  /* 0x000028240a9c7981 */ /* 0x000f64000c1e1100 */
[----:B-----5:R-:W-:-:S05]  /*5460*/  PRMT R12, R156, 0x8880, RZ ;  /* 0x000088809c0c7816 */ /* 0x020fca00000000ff */
[----:B------:R-:W-:-:S07]  /*5470*/  IMAD R167, R12, R155, RZ ;  /* 0x0000009b0ca77224 */ /* 0x000fce00078e02ff */
.L_x_210:
[----:B------:R-:W-:Y:S05]  /*5480*/  BSYNC B1 ;  /* 0x0000000000017941 */ /* 0x000fea0003800000 */
.L_x_209:
        /* <DEDUP_REMOVED lines=10> */
.L_x_212:
[----:B------:R-:W-:Y:S05]  /*5530*/  BSYNC B1 ;  /* 0x0000000000017941 */ /* 0x000fea0003800000 */
.L_x_211:
[----:B------:R-:W-:Y:S01]  /*5540*/  @!P1 IMAD R47, R47, R154, R167 ;  /* 0x0000009a2f2f9224 */ /* 0x000fe200078e02a7 */
[----:B------:R-:W-:Y:S04]  /*5550*/  BSSY B1, `(.L_x_213) ;  /* 0x0000006000017945 */ /* 0x000fe80003800000 */
[----:B------:R0:W-:Y:S01]  /*5560*/  @!P1 STG.E.U8 desc[UR36][R8.64+0x29], R47 ;  /* 0x0000292f08009986 */ /* 0x0001e2000c101124 */
[----:B------:R-:W-:Y:S05]  /*5570*/  @P3 BRA `(.L_x_214) ;  /* 0x00000000000c3947 */ /* 0x000fea0003800000 */
[----:B------:R-:W5:Y:S02]  /*5580*/  LDG.E.U8 R156, desc[UR36][R4.64+0x30] ;  /* 0x00003024049c7981 */ /* 0x000f64000c1e1100 */
[----:B-----5:R-:W-:-:S05]  /*5590*/  PRMT R12, R156, 0x8880, RZ ;  /* 0x000088809c0c7816 */ /* 0x020fca00000000ff */
[----:B------:R-:W-:-:S07]  /*55a0*/  IMAD R167, R12, R155, RZ ;  /* 0x0000009b0ca77224 */ /* 0x000fce00078e02ff */
.L_x_214:
[----:B------:R-:W-:Y:S05]  /*55b0*/  BSYNC B1 ;  /* 0x0000000000017941 */ /* 0x000fea0003800000 */
.L_x_213:
[----:B-1----:R-:W-:Y:S01]  /*55c0*/  @!P3 IMAD R3, R48, R154, R167 ;  /* 0x0000009a3003b224 */ /* 0x002fe200078e02a7 */
[----:B------:R-:W-:Y:S04]  /*55d0*/  BSSY B1, `(.L_x_215) ;  /* 0x0000006000017945 */ /* 0x000fe80003800000 */
[----:B------:R1:W-:Y:S01]  /*55e0*/  @!P3 STG.E.U8 desc[UR36][R6.64+0x30], R3 ;  /* 0x000030030600b986 */ /* 0x0003e2000c101124 */
[----:B------:R-:W-:Y:S05]  /*55f0*/  @P4 BRA `(.L_x_216) ;  /* 0x00000000000c4947 */ /* 0x000fea0003800000 */
[----:B------:R-:W5:Y:S02]  /*5600*/  LDG.E.U8 R156, desc[UR36][R4.64+0x31] ;  /* 0x00003124049c7981 */ /* 0x000f64000c1e1100 */
[----:B-----5:R-:W-:-:S05]  /*5610*/  PRMT R12, R156, 0x8880, RZ ;  /* 0x000088809c0c7816 */ /* 0x020fca00000000ff */
[----:B------:R-:W-:-:S07]  /*5620*/  IMAD R167, R12, R155, RZ ;  /* 0x0000009b0ca77224 */ /* 0x000fce00078e02ff */
.L_x_216:
[----:B------:R-:W-:Y:S05]  /*5630*/  BSYNC B1 ;  /* 0x0000000000017941 */ /* 0x000fea0003800000 */
.L_x_215:
        /* <DEDUP_REMOVED lines=10> */
.L_x_218:
[----:B------:R-:W-:Y:S05]  /*56e0*/  BSYNC B1 ;  /* 0x0000000000017941 */ /* 0x000fea0003800000 */
.L_x_217:
[----:B-1----:R-:W-:Y:S01]  /*56f0*/  @!P1 IMAD R3, R50, R154, R167 ;  /* 0x0000009a32039224 */ /* 0x002fe200078e02a7 */
[----:B------:R-:W-:Y:S04]  /*5700*/  BSSY B1, `(.L_x_219) ;  /* 0x0000006000017945 */ /* 0x000fe80003800000 */
[----:B------:R1:W-:Y:S01]  /*5710*/  @!P1 STG.E.U8 desc[UR36][R8.64+0x30], R3 ;  /* 0x0000300308009986 */ /* 0x0003e2000c101124 */
[----:B------:R-:W-:Y:S05]  /*5720*/  @P3 BRA `(.L_x_220) ;  /* 0x00000000000c3947 */ /* 0x000fea0003800000 */
[----:B------:R-:W5:Y:S02]  /*5730*/  LDG.E.U8 R156, desc[UR36][R10.64+0x31] ;  /* 0x000031240a9c7981 */ /* 0x000f64000c1e1100 */
[----:B-----5:R-:W-:-:S05]  /*5740*/  PRMT R12, R156, 0x8880, RZ ;  /* 0x000088809c0c7816 */ /* 0x020fca00000000ff */
[----:B------:R-:W-:-:S07]  /*5750*/  IMAD R167, R12, R155, RZ ;  /* 0x0000009b0ca77224 */ /* 0x000fce00078e02ff */
.L_x_220:
[----:B------:R-:W-:Y:S05]  /*5760*/  BSYNC B1 ;  /* 0x0000000000017941 */ /* 0x000fea0003800000 */
.L_x_219:
[----:B------:R-:W-:Y:S01]  /*5770*/  @!P3 IMAD R51, R51, R154, R167 ;  /* 0x0000009a3333b224 */ /* 0x000fe200078e02a7 */
[----:B------:R-:W-:Y:S04]  /*5780*/  BSSY B1, `(.L_x_221) ;  /* 0x0000006000017945 */ /* 0x000fe80003800000 */
[----:B------:R0:W-:Y:S01]  /*5790*/  @!P3 STG.E.U8 desc[UR36][R8.64+0x31], R51 ;  /* 0x000031330800b986 */ /* 0x0001e2000c101124 */
[----:B------:R-:W-:Y:S05]  /*57a0*/  @P4 BRA `(.L_x_222) ;  /* 0x00000000000c4947 */ /* 0x000fea0003800000 */
[----:B------:R-:W5:Y:S02]  /*57b0*/  LDG.E.U8 R156, desc[UR36][R4.64+0x38] ;  /* 0x00003824049c7981 */ /* 0x000f64000c1e1100 */
[----:B-----5:R-:W-:-:S05]  /*57c0*/  PRMT R12, R156, 0x8880, RZ ;  /* 0x000088809c0c7816 */ /* 0x020fca00000000ff */
[----:B------:R-:W-:-:S07]  /*57d0*/  IMAD R167, R12, R155, RZ ;  /* 0x0000009b0ca77224 */ /* 0x000fce00078e02ff */
.L_x_222:
[----:B------:R-:W-:Y:S05]  /*57e0*/  BSYNC B1 ;  /* 0x0000000000017941 */ /* 0x000fea0003800000 */
.L_x_221:
        /* <DEDUP_REMOVED lines=10> */
.L_x_224:
[----:B------:R-:W-:Y:S05]  /*5890*/  BSYNC B1 ;  /* 0x0000000000017941 */ /* 0x000fea0003800000 */
.L_x_223:
[----:B------:R-:W-:Y:S01]  /*58a0*/  @!P1 IMAD R53, R53, R154, R167 ;  /* 0x0000009a35359224 */ /* 0x000fe200078e02a7 */
[----:B------:R-:W-:Y:S04]  /*58b0*/  BSSY B1, `(.L_x_225) ;  /* 0x0000006000017945 */ /* 0x000fe80003800000 */
[----:B------:R0:W-:Y:S01]  /*58c0*/  @!P1 STG.E.U8 desc[UR36][R6.64+0x39], R53 ;  /* 0x0000393506009986 */ /* 0x0001e2000c101124 */
[----:B------:R-:W-:Y:S05]  /*58d0*/  @P3 BRA `(.L_x_226) ;  /* 0x00000000000c3947 */ /* 0x000fea0003800000 */
[----:B------:R-:W5:Y:S02]  /*58e0*/  LDG.E.U8 R156, desc[UR36][R10.64+0x38] ;  /* 0x000038240a9c7981 */ /* 0x000f64000c1e1100 */
[----:B-----5:R-:W-:-:S05]  /*58f0*/  PRMT R12, R156, 0x8880, RZ ;  /* 0x000088809c0c7816 */ /* 0x020fca00000000ff */
[----:B------:R-:W-:-:S07]  /*5900*/  IMAD R167, R12, R155, RZ ;  /* 0x0000009b0ca77224 */ /* 0x000fce00078e02ff */
.L_x_226:
[----:B------:R-:W-:Y:S05]  /*5910*/  BSYNC B1 ;  /* 0x0000000000017941 */ /* 0x000fea0003800000 */
.L_x_225:
[----:B-1----:R-:W-:Y:S01]  /*5920*/  @!P3 IMAD R3, R54, R154, R167 ;  /* 0x0000009a3603b224 */ /* 0x002fe200078e02a7 */
[----:B------:R-:W-:Y:S04]  /*5930*/  BSSY B1, `(.L_x_227) ;  /* 0x0000006000017945 */ /* 0x000fe80003800000 */
[----:B------:R1:W-:Y:S01]  /*5940*/  @!P3 STG.E.U8 desc[UR36][R8.64+0x38], R3 ;  /* 0x000038030800b986 */ /* 0x0003e2000c101124 */
[----:B------:R-:W-:Y:S05]  /*5950*/  @P4 BRA `(.L_x_228) ;  /* 0x00000000000c4947 */ /* 0x000fea0003800000 */
[----:B------:R-:W5:Y:S02]  /*5960*/  LDG.E.U8 R156, desc[UR36][R10.64+0x39] ;  /* 0x000039240a9c7981 */ /* 0x000f64000c1e1100 */
[----:B-----5:R-:W-:-:S05]  /*5970*/  PRMT R12, R156, 0x8880, RZ ;  /* 0x000088809c0c7816 */ /* 0x020fca00000000ff */
[----:B------:R-:W-:-:S07]  /*5980*/  IMAD R167, R12, R155, RZ ;  /* 0x0000009b0ca77224 */ /* 0x000fce00078e02ff */
.L_x_228:
[----:B------:R-:W-:Y:S05]  /*5990*/  BSYNC B1 ;  /* 0x0000000000017941 */ /* 0x000fea0003800000 */
.L_x_227:
        /* <DEDUP_REMOVED lines=10> */
.L_x_230:
[----:B------:R-:W-:Y:S05]  /*5a40*/  BSYNC B1 ;  /* 0x0000000000017941 */ /* 0x000fea0003800000 */
.L_x_229:
[----:B-1----:R-:W-:Y:S01]  /*5a50*/  @!P1 IMAD R3, R56, R154, R167 ;  /* 0x0000009a38039224 */ /* 0x002fe200078e02a7 */
[----:B------:R-:W-:Y:S04]  /*5a60*/  BSSY B1, `(.L_x_231) ;  /* 0x0000006000017945 */ /* 0x000fe80003800000 */
[----:B------:R1:W-:Y:S01]  /*5a70*/  @!P1 STG.E.U8 desc[UR36][R6.64+0x40], R3 ;  /* 0x0000400306009986 */ /* 0x0003e2000c101124 */
[----:B------:R-:W-:Y:S05]  /*5a80*/  @P3 BRA `(.L_x_232) ;  /* 0x00000000000c3947 */ /* 0x000fea0003800000 */
[----:B------:R-:W5:Y:S02]  /*5a90*/  LDG.E.U8 R156, desc[UR36][R4.64+0x41] ;  /* 0x00004124049c7981 */ /* 0x000f64000c1e1100 */
[----:B-----5:R-:W-:-:S05]  /*5aa0*/  PRMT R12, R156, 0x8880, RZ ;  /* 0x000088809c0c7816 */ /* 0x020fca00000000ff */
[----:B------:R-:W-:-:S07]  /*5ab0*/  IMAD R167, R12, R155, RZ ;  /* 0x0000009b0ca77224 */ /* 0x000fce00078e02ff */
.L_x_232:
[----:B------:R-:W-:Y:S05]  /*5ac0*/  BSYNC B1 ;  /* 0x0000000000017941 */ /* 0x000fea0003800000 */
.L_x_231:
[----:B------:R-:W-:Y:S01]  /*5ad0*/  @!P3 IMAD R57, R57, R154, R167 ;  /* 0x0000009a3939b224 */ /* 0x000fe200078e02a7 */
[----:B------:R-:W-:Y:S04]  /*5ae0*/  BSSY B1, `(.L_x_233) ;  /* 0x0000006000017945 */ /* 0x000fe80003800000 */
[----:B------:R0:W-:Y:S01]  /*5af0*/  @!P3 STG.E.U8 desc[UR36][R6.64+0x41], R57 ;  /* 0x000041390600b986 */ /* 0x0001e2000c101124 */
[----:B------:R-:W-:Y:S05]  /*5b00*/  @P4 BRA `(.L_x_234) ;  /* 0x00000000000c4947 */ /* 0x000fea0003800000 */
[----:B------:R-:W5:Y:S02]  /*5b10*/  LDG.E.U8 R156, desc[UR36][R10.64+0x40] ;  /* 0x000040240a9c7981 */ /* 0x000f64000c1e1100 */
[----:B-----5:R-:W-:-:S05]  /*5b20*/  PRMT R12, R156, 0x8880, RZ ;  /* 0x000088809c0c7816 */ /* 0x020fca00000000ff */
[----:B------:R-:W-:-:S07]  /*5b30*/  IMAD R167, R12, R155, RZ ;  /* 0x0000009b0ca77224 */ /* 0x000fce00078e02ff */
.L_x_234:
[----:B------:R-:W-:Y:S05]  /*5b40*/  BSYNC B1 ;  /* 0x0000000000017941 */ /* 0x000fea0003800000 */
.L_x_233:
        /* <DEDUP_REMOVED lines=10> */
.L_x_236:
[----:B------:R-:W-:Y:S05]  /*5bf0*/  BSYNC B1 ;  /* 0x0000000000017941 */ /* 0x000fea0003800000 */
.L_x_235:
[----:B------:R-:W-:Y:S01]  /*5c00*/  @!P1 IMAD R59, R59, R154, R167 ;  /* 0x0000009a3b3b9224 */ /* 0x000fe200078e02a7 */
[----:B------:R-:W-:Y:S04]  /*5c10*/  BSSY B1, `(.L_x_237) ;  /* 0x0000006000017945 */ /* 0x000fe80003800000 */
[----:B------:R0:W-:Y:S01]  /*5c20*/  @!P1 STG.E.U8 desc[UR36][R8.64+0x41], R59 ;  /* 0x0000413b08009986 */ /* 0x0001e2000c101124 */
[----:B------:R-:W-:Y:S05]  /*5c30*/  @P3 BRA `(.L_x_238) ;  /* 0x00000000000c3947 */ /* 0x000fea0003800000 */
[----:B------:R-:W5:Y:S02]  /*5c40*/  LDG.E.U8 R156, desc[UR36][R4.64+0x48] ;  /* 0x00004824049c7981 */ /* 0x000f64000c1e1100 */
[----:B-----5:R-:W-:-:S05]  /*5c50*/  PRMT R12, R156, 0x8880, RZ ;  /* 0x000088809c0c7816 */ /* 0x020fca00000000ff */
[----:B------:R-:W-:-:S07]  /*5c60*/  IMAD R167, R12, R155, RZ ;  /* 0x0000009b0ca77224 */ /* 0x000fce00078e02ff */
.L_x_238:
[----:B------:R-:W-:Y:S05]  /*5c70*/  BSYNC B1 ;  /* 0x0000000000017941 */ /* 0x000fea0003800000 */
.L_x_237:
[----:B-1----:R-:W-:Y:S01]  /*5c80*/  @!P3 IMAD R3, R60, R154, R167 ;  /* 0x0000009a3c03b224 */ /* 0x002fe200078e02a7 */
[----:B------:R-:W-:Y:S04]  /*5c90*/  BSSY B1, `(.L_x_239) ;  /* 0x0000006000017945 */ /* 0x000fe80003800000 */
[----:B------:R1:W-:Y:S01]  /*5ca0*/  @!P3 STG.E.U8 desc[UR36][R6.64+0x48], R3 ;  /* 0x000048030600b986 */ /* 0x0003e2000c101124 */
[----:B------:R-:W-:Y:S05]  /*5cb0*/  @P4 BRA `(.L_x_240) ;  /* 0x00000000000c4947 */ /* 0x000fea0003800000 */
[----:B------:R-:W5:Y:S02]  /*5cc0*/  LDG.E.U8 R156, desc[UR36][R4.64+0x49] ;  /* 0x00004924049c7981 */ /* 0x000f64000c1e1100 */
[----:B-----5:R-:W-:-:S05]  /*5cd0*/  PRMT R12, R156, 0x8880, RZ ;  /* 0x000088809c0c7816 */ /* 0x020fca00000000ff */
[----:B------:R-:W-:-:S07]  /*5ce0*/  IMAD R167, R12, R155, RZ ;  /* 0x0000009b0ca77224 */ /* 0x000fce00078e02ff */
.L_x_240:
[----:B------:R-:W-:Y:S05]  /*5cf0*/  BSYNC B1 ;  /* 0x0000000000017941 */ /* 0x000fea0003800000 */
.L_x_239:
        /* <DEDUP_REMOVED lines=10> */
.L_x_242:
[----:B------:R-:W-:Y:S05]  /*5da0*/  BSYNC B1 ;  /* 0x0000000000017941 */ /* 0x000fea0003800000 */
.L_x_241:
[----:B-1----:R-:W-:Y:S01]  /*5db0*/  @!P1 IMAD R3, R62, R154, R167 ;  /* 0x0000009a3e039224 */ /* 0x002fe200078e02a7 */
[----:B------:R-:W-:Y:S04]  /*5dc0*/  BSSY B1, `(.L_x_243) ;  /* 0x0000006000017945 */ /* 0x000fe80003800000 */
[----:B------:R1:W-:Y:S01]  /*5dd0*/  @!P1 STG.E.U8 desc[UR36][R8.64+0x48], R3 ;  /* 0x0000480308009986 */ /* 0x0003e2000c101124 */
[----:B------:R-:W-:Y:S05]  /*5de0*/  @P3 BRA `(.L_x_244) ;  /* 0x00000000000c3947 */ /* 0x000fea0003800000 */
[----:B------:R-:W5:Y:S02]  /*5df0*/  LDG.E.U8 R156, desc[UR36][R10.64+0x49] ;  /* 0x000049240a9c7981 */ /* 0x000f64000c1e1100 */
[----:B-----5:R-:W-:-:S05]  /*5e00*/  PRMT R12, R156, 0x8880, RZ ;  /* 0x000088809c0c7816 */ /* 0x020fca00000000ff */
[----:B------:R-:W-:-:S07]  /*5e10*/  IMAD R167, R12, R155, RZ ;  /* 0x0000009b0ca77224 */ /* 0x000fce00078e02ff */
.L_x_244:
[----:B------:R-:W-:Y:S05]  /*5e20*/  BSYNC B1 ;  /* 0x0000000000017941 */ /* 0x000fea0003800000 */
.L_x_243:
[----:B------:R-:W-:Y:S01]  /*5e30*/  @!P3 IMAD R63, R63, R154, R167 ;  /* 0x0000009a3f3fb224 */ /* 0x000fe200078e02a7 */
[----:B------:R-:W-:Y:S04]  /*5e40*/  BSSY B1, `(.L_x_245) ;  /* 0x0000006000017945 */ /* 0x000fe80003800000 */
[----:B------:R0:W-:Y:S01]  /*5e50*/  @!P3 STG.E.U8 desc[UR36][R8.64+0x49], R63 ;  /* 0x0000493f0800b986 */ /* 0x0001e2000c101124 */
[----:B------:R-:W-:Y:S05]  /*5e60*/  @P4 BRA `(.L_x_246) ;  /* 0x00000000000c4947 */ /* 0x000fea0003800000 */
[----:B------:R-:W5:Y:S02]  /*5e70*/  LDG.E.U8 R156, desc[UR36][R4.64+0x50] ;  /* 0x00005024049c7981 */ /* 0x000f64000c1e1100 */
[----:B-----5:R-:W-:-:S05]  /*5e80*/  PRMT R12, R156, 0x8880, RZ ;  /* 0x000088809c0c7816 */ /* 0x020fca00000000ff */
[----:B------:R-:W-:-:S07]  /*5e90*/  IMAD R167, R12, R155, RZ ;  /* 0x0000009b0ca77224 */ /* 0x000fce00078e02ff */
.L_x_246:
[----:B------:R-:W-:Y:S05]  /*5ea0*/  BSYNC B1 ;  /* 0x0000000000017941 */ /* 0x000fea0003800000 */
.L_x_245:
        /* <DEDUP_REMOVED lines=10> */
.L_x_248:
[----:B------:R-:W-:Y:S05]  /*5f50*/  BSYNC B1 ;  /* 0x0000000000017941 */ /* 0x000fea0003800000 */
.L_x_247:
[----:B------:R-:W-:Y:S01]  /*5f60*/  @!P1 IMAD R65, R65, R154, R167 ;  /* 0x0000009a41419224 */ /* 0x000fe200078e02a7 */
[----:B------:R-:W-:Y:S04]  /*5f70*/  BSSY B1, `(.L_x_249) ;  /* 0x0000006000017945 */ /* 0x000fe80003800000 */
[----:B------:R0:W-:Y:S01]  /*5f80*/  @!P1 STG.E.U8 desc[UR36][R6.64+0x51], R65 ;  /* 0x0000514106009986 */ /* 0x0001e2000c101124 */
[----:B------:R-:W-:Y:S05]  /*5f90*/  @P3 BRA `(.L_x_250) ;  /* 0x00000000000c3947 */ /* 0x000fea0003800000 */
[----:B------:R-:W5:Y:S02]  /*5fa0*/  LDG.E.U8 R156, desc[UR36][R10.64+0x50] ;  /* 0x000050240a9c7981 */ /* 0x000f64000c1e1100 */
[----:B-----5:R-:W-:-:S05]  /*5fb0*/  PRMT R12, R156, 0x8880, RZ ;  /* 0x000088809c0c7816 */ /* 0x020fca00000000ff */
[----:B------:R-:W-:-:S07]  /*5fc0*/  IMAD R167, R12, R155, RZ ;  /* 0x0000009b0ca77224 */ /* 0x000fce00078e02ff */
.L_x_250:
[----:B------:R-:W-:Y:S05]  /*5fd0*/  BSYNC B1 ;  /* 0x0000000000017941 */ /* 0x000fea0003800000 */
.L_x_249:
[----:B-1----:R-:W-:Y:S01]  /*5fe0*/  @!P3 IMAD R3, R66, R154, R167 ;  /* 0x0000009a4203b224 */ /* 0x002fe200078e02a7 */
[----:B------:R-:W-:Y:S04]  /*5ff0*/  BSSY B1, `(.L_x_251) ;  /* 0x0000006000017945 */ /* 0x000fe80003800000 */
[----:B------:R1:W-:Y:S01]  /*6000*/  @!P3 STG.E.U8 desc[UR36][R8.64+0x50], R3 ;  /* 0x000050030800b986 */ /* 0x0003e2000c101124 */
[----:B------:R-:W-:Y:S05]  /*6010*/  @P4 BRA `(.L_x_252) ;  /* 0x00000000000c4947 */ /* 0x000fea0003800000 */
[----:B------:R-:W5:Y:S02]  /*6020*/  LDG.E.U8 R156, desc[UR36][R10.64+0x51] ;  /* 0x000051240a9c7981 */ /* 0x000f64000c1e1100 */
[----:B-----5:R-:W-:-:S05]  /*6030*/  PRMT R12, R156, 0x8880, RZ ;  /* 0x000088809c0c7816 */ /* 0x020fca00000000ff */
[----:B------:R-:W-:-:S07]  /*6040*/  IMAD R167, R12, R155, RZ ;  /* 0x0000009b0ca77224 */ /* 0x000fce00078e02ff */
.L_x_252:
[----:B------:R-:W-:Y:S05]  /*6050*/  BSYNC B1 ;  /* 0x0000000000017941 */ /* 0x000fea0003800000 */
.L_x_251:
        /* <DEDUP_REMOVED lines=10> */
.L_x_254:
[----:B------:R-:W-:Y:S05]  /*6100*/  BSYNC B1 ;  /* 0x0000000000017941 */ /* 0x000fea0003800000 */
.L_x_253:
[----:B-1----:R-:W-:Y:S01]  /*6110*/  @!P1 IMAD R3, R68, R154, R167 ;  /* 0x0000009a44039224 */ /* 0x002fe200078e02a7 */
[----:B------:R-:W-:Y:S04]  /*6120*/  BSSY B1, `(.L_x_255) ;  /* 0x0000006000017945 */ /* 0x000fe80003800000 */
[----:B------:R1:W-:Y:S01]  /*6130*/  @!P1 STG.E.U8 desc[UR36][R6.64+0x58], R3 ;  /* 0x0000580306009986 */ /* 0x0003e2000c101124 */
[----:B------:R-:W-:Y:S05]  /*6140*/  @P3 BRA `(.L_x_256) ;  /* 0x00000000000c3947 */ /* 0x000fea0003800000 */
[----:B------:R-:W5:Y:S02]  /*6150*/  LDG.E.U8 R156, desc[UR36][R4.64+0x59] ;  /* 0x00005924049c7981 */ /* 0x000f64000c1e1100 */
[----:B-----5:R-:W-:-:S05]  /*6160*/  PRMT R12, R156, 0x8880, RZ ;  /* 0x000088809c0c7816 */ /* 0x020fca00000000ff */
[----:B------:R-:W-:-:S07]  /*6170*/  IMAD R167, R12, R155, RZ ;  /* 0x0000009b0ca77224 */ /* 0x000fce00078e02ff */
.L_x_256:
[----:B------:R-:W-:Y:S05]  /*6180*/  BSYNC B1 ;  /* 0x0000000000017941 */ /* 0x000fea0003800000 */
.L_x_255:
[----:B------:R-:W-:Y:S01]  /*6190*/  @!P3 IMAD R69, R69, R154, R167 ;  /* 0x0000009a4545b224 */ /* 0x000fe200078e02a7 */
[----:B------:R-:W-:Y:S04]  /*61a0*/  BSSY B1, `(.L_x_257) ;  /* 0x0000006000017945 */ /* 0x000fe80003800000 */
[----:B------:R0:W-:Y:S01]  /*61b0*/  @!P3 STG.E.U8 desc[UR36][R6.64+0x59], R69 ;  /* 0x000059450600b986 */ /* 0x0001e2000c101124 */
[----:B------:R-:W-:Y:S05]  /*61c0*/  @P4 BRA `(.L_x_258) ;  /* 0x00000000000c4947 */ /* 0x000fea0003800000 */
[----:B------:R-:W5:Y:S02]  /*61d0*/  LDG.E.U8 R156, desc[UR36][R10.64+0x58] ;  /* 0x000058240a9c7981 */ /* 0x000f64000c1e1100 */
[----:B-----5:R-:W-:-:S05]  /*61e0*/  PRMT R12, R156, 0x8880, RZ ;  /* 0x000088809c0c7816 */ /* 0x020fca00000000ff */
[----:B------:R-:W-:-:S07]  /*61f0*/  IMAD R167, R12, R155, RZ ;  /* 0x0000009b0ca77224 */ /* 0x000fce00078e02ff */
.L_x_258:
[----:B------:R-:W-:Y:S05]  /*6200*/  BSYNC B1 ;  /* 0x0000000000017941 */ /* 0x000fea0003800000 */
.L_x_257:
        /* <DEDUP_REMOVED lines=10> */
.L_x_260:
[----:B------:R-:W-:Y:S05]  /*62b0*/  BSYNC B1 ;  /* 0x0000000000017941 */ /* 0x000fea0003800000 */
.L_x_259:
[----:B------:R-:W-:Y:S01]  /*62c0*/  @!P1 IMAD R71, R71, R154, R167 ;  /* 0x0000009a47479224 */ /* 0x000fe200078e02a7 */
[----:B------:R-:W-:Y:S04]  /*62d0*/  BSSY B1, `(.L_x_261) ;  /* 0x0000006000017945 */ /* 0x000fe80003800000 */
[----:B------:R0:W-:Y:S01]  /*62e0*/  @!P1 STG.E.U8 desc[UR36][R8.64+0x59], R71 ;  /* 0x0000594708009986 */ /* 0x0001e2000c101124 */
[----:B------:R-:W-:Y:S05]  /*62f0*/  @P3 BRA `(.L_x_262) ;  /* 0x00000000000c3947 */ /* 0x000fea0003800000 */
[----:B------:R-:W5:Y:S02]  /*6300*/  LDG.E.U8 R156, desc[UR36][R4.64+0x60] ;  /* 0x00006024049c7981 */ /* 0x000f64000c1e1100 */
[----:B-----5:R-:W-:-:S05]  /*6310*/  PRMT R12, R156, 0x8880, RZ ;  /* 0x000088809c0c7816 */ /* 0x020fca00000000ff */
[----:B------:R-:W-:-:S07]  /*6320*/  IMAD R167, R12, R155, RZ ;  /* 0x0000009b0ca77224 */ /* 0x000fce00078e02ff */
.L_x_262:
[----:B------:R-:W-:Y:S05]  /*6330*/  BSYNC B1 ;  /* 0x0000000000017941 */ /* 0x000fea0003800000 */
.L_x_261:
[----:B-1----:R-:W-:Y:S01]  /*6340*/  @!P3 IMAD R3, R72, R154, R167 ;  /* 0x0000009a4803b224 */ /* 0x002fe200078e02a7 */
[----:B------:R-:W-:Y:S04]  /*6350*/  BSSY B1, `(.L_x_263) ;  /* 0x0000006000017945 */ /* 0x000fe80003800000 */
[----:B------:R1:W-:Y:S01]  /*6360*/  @!P3 STG.E.U8 desc[UR36][R6.64+0x60], R3 ;  /* 0x000060030600b986 */ /* 0x0003e2000c101124 */
[----:B------:R-:W-:Y:S05]  /*6370*/  @P4 BRA `(.L_x_264) ;  /* 0x00000000000c4947 */ /* 0x000fea0003800000 */
[----:B------:R-:W5:Y:S02]  /*6380*/  LDG.E.U8 R156, desc[UR36][R4.64+0x61] ;  /* 0x00006124049c7981 */ /* 0x000f64000c1e1100 */
[----:B-----5:R-:W-:-:S05]  /*6390*/  PRMT R12, R156, 0x8880, RZ ;  /* 0x000088809c0c7816 */ /* 0x020fca00000000ff */
[----:B------:R-:W-:-:S07]  /*63a0*/  IMAD R167, R12, R155, RZ ;  /* 0x0000009b0ca77224 */ /* 0x000fce00078e02ff */
.L_x_264:
[----:B------:R-:W-:Y:S05]  /*63b0*/  BSYNC B1 ;  /* 0x0000000000017941 */ /* 0x000fea0003800000 */
.L_x_263:
        /* <DEDUP_REMOVED lines=10> */
.L_x_266:
[----:B------:R-:W-:Y:S05]  /*6460*/  BSYNC B1 ;  /* 0x0000000000017941 */ /* 0x000fea0003800000 */
.L_x_265:
[----:B-1----:R-:W-:Y:S01]  /*6470*/  @!P1 IMAD R3, R74, R154, R167 ;  /* 0x0000009a4a039224 */ /* 0x002fe200078e02a7 */
[----:B------:R-:W-:Y:S04]  /*6480*/  BSSY B1, `(.L_x_267) ;  /* 0x0000006000017945 */ /* 0x000fe80003800000 */
[----:B------:R1:W-:Y:S01]  /*6490*/  @!P1 STG.E.U8 desc[UR36][R8.64+0x60], R3 ;  /* 0x0000600308009986 */ /* 0x0003e2000c101124 */
[----:B------:R-:W-:Y:S05]  /*64a0*/  @P3 BRA `(.L_x_268) ;  /* 0x00000000000c3947 */ /* 0x000fea0003800000 */
[----:B------:R-:W5:Y:S02]  /*64b0*/  LDG.E.U8 R156, desc[UR36][R10.64+0x61] ;  /* 0x000061240a9c7981 */ /* 0x000f64000c1e1100 */
[----:B-----5:R-:W-:-:S05]  /*64c0*/  PRMT R12, R156, 0x8880, RZ ;  /* 0x000088809c0c7816 */ /* 0x020fca00000000ff */
[----:B------:R-:W-:-:S07]  /*64d0*/  IMAD R167, R12, R155, RZ ;  /* 0x0000009b0ca77224 */ /* 0x000fce00078e02ff */
.L_x_268:
[----:B------:R-:W-:Y:S05]  /*64e0*/  BSYNC B1 ;  /* 0x0000000000017941 */ /* 0x000fea0003800000 */
.L_x_267:
[----:B------:R-:W-:Y:S01]  /*64f0*/  @!P3 IMAD R75, R75, R154, R167 ;  /* 0x0000009a4b4bb224 */ /* 0x000fe200078e02a7 */
[----:B------:R-:W-:Y:S04]  /*6500*/  BSSY B1, `(.L_x_269) ;  /* 0x0000006000017945 */ /* 0x000fe80003800000 */
[----:B------:R0:W-:Y:S01]  /*6510*/  @!P3 STG.E.U8 desc[UR36][R8.64+0x61], R75 ;  /* 0x0000614b0800b986 */ /* 0x0001e2000c101124 */
[----:B------:R-:W-:Y:S05]  /*6520*/  @P4 BRA `(.L_x_270) ;  /* 0x00000000000c4947 */ /* 0x000fea0003800000 */
[----:B------:R-:W5:Y:S02]  /*6530*/  LDG.E.U8 R156, desc[UR36][R4.64+0x68] ;  /* 0x00006824049c7981 */ /* 0x000f64000c1e1100 */
[----:B-----5:R-:W-:-:S05]  /*6540*/  PRMT R12, R156, 0x8880, RZ ;  /* 0x000088809c0c7816 */ /* 0x020fca00000000ff */
[----:B------:R-:W-:-:S07]  /*6550*/  IMAD R167, R12, R155, RZ ;  /* 0x0000009b0ca77224 */ /* 0x000fce00078e02ff */
.L_x_270:
[----:B------:R-:W-:Y:S05]  /*6560*/  BSYNC B1 ;  /* 0x0000000000017941 */ /* 0x000fea0003800000 */
.L_x_269:
        /* <DEDUP_REMOVED lines=10> */
.L_x_272:
[----:B------:R-:W-:Y:S05]  /*6610*/  BSYNC B1 ;  /* 0x0000000000017941 */ /* 0x000fea0003800000 */
.L_x_271:
[----:B------:R-:W-:Y:S01]  /*6620*/  @!P1 IMAD R77, R77, R154, R167 ;  /* 0x0000009a4d4d9224 */ /* 0x000fe200078e02a7 */
[----:B------:R-:W-:Y:S04]  /*6630*/  BSSY B1, `(.L_x_273) ;  /* 0x0000006000017945 */ /* 0x000fe80003800000 */
[----:B------:R0:W-:Y:S01]  /*6640*/  @!P1 STG.E.U8 desc[UR36][R6.64+0x69], R77 ;  /* 0x0000694d06009986 */ /* 0x0001e2000c101124 */
[----:B------:R-:W-:Y:S05]  /*6650*/  @P3 BRA `(.L_x_274) ;  /* 0x00000000000c3947 */ /* 0x000fea0003800000 */
[----:B------:R-:W5:Y:S02]  /*6660*/  LDG.E.U8 R156, desc[UR36][R10.64+0x68] ;  /* 0x000068240a9c7981 */ /* 0x000f64000c1e1100 */
[----:B-----5:R-:W-:-:S05]  /*6670*/  PRMT R12, R156, 0x8880, RZ ;  /* 0x000088809c0c7816 */ /* 0x020fca00000000ff */
[----:B------:R-:W-:-:S07]  /*6680*/  IMAD R167, R12, R155, RZ ;  /* 0x0000009b0ca77224 */ /* 0x000fce00078e02ff */
.L_x_274:
[----:B------:R-:W-:Y:S05]  /*6690*/  BSYNC B1 ;  /* 0x0000000000017941 */ /* 0x000fea0003800000 */
.L_x_273:
[----:B-1----:R-:W-:Y:S01]  /*66a0*/  @!P3 IMAD R3, R78, R154, R167 ;  /* 0x0000009a4e03b224 */ /* 0x002fe200078e02a7 */
[----:B------:R-:W-:Y:S04]  /*66b0*/  BSSY B1, `(.L_x_275) ;  /* 0x0000006000017945 */ /* 0x000fe80003800000 */
[----:B------:R1:W-:Y:S01]  /*66c0*/  @!P3 STG.E.U8 desc[UR36][R8.64+0x68], R3 ;  /* 0x000068030800b986 */ /* 0x0003e2000c101124 */
[----:B------:R-:W-:Y:S05]  /*66d0*/  @P4 BRA `(.L_x_276) ;  /* 0x00000000000c4947 */ /* 0x000fea0003800000 */
[----:B------:R-:W5:Y:S02]  /*66e0*/  LDG.E.U8 R156, desc[UR36][R10.64+0x69] ;  /* 0x000069240a9c7981 */ /* 0x000f64000c1e1100 */
[----:B-----5:R-:W-:-:S05]  /*66f0*/  PRMT R12, R156, 0x8880, RZ ;  /* 0x000088809c0c7816 */ /* 0x020fca00000000ff */
[----:B------:R-:W-:-:S07]  /*6700*/  IMAD R167, R12, R155, RZ ;  /* 0x0000009b0ca77224 */ /* 0x000fce00078e02ff */
.L_x_276:
[----:B------:R-:W-:Y:S05]  /*6710*/  BSYNC B1 ;  /* 0x0000000000017941 */ /* 0x000fea0003800000 */
.L_x_275:
        /* <DEDUP_REMOVED lines=10> */
.L_x_278:
[----:B------:R-:W-:Y:S05]  /*67c0*/  BSYNC B1 ;  /* 0x0000000000017941 */ /* 0x000fea0003800000 */
.L_x_277:
[----:B-1----:R-:W-:Y:S01]  /*67d0*/  @!P1 IMAD R3, R80, R154, R167 ;  /* 0x0000009a50039224 */ /* 0x002fe200078e02a7 */
[----:B------:R-:W-:Y:S04]  /*67e0*/  BSSY B1, `(.L_x_279) ;  /* 0x0000006000017945 */ /* 0x000fe80003800000 */
[----:B------:R1:W-:Y:S01]  /*67f0*/  @!P1 STG.E.U8 desc[UR36][R6.64+0x70], R3 ;  /* 0x0000700306009986 */ /* 0x0003e2000c101124 */
[----:B------:R-:W-:Y:S05]  /*6800*/  @P3 BRA `(.L_x_280) ;  /* 0x00000000000c3947 */ /* 0x000fea0003800000 */
[----:B------:R-:W5:Y:S02]  /*6810*/  LDG.E.U8 R156, desc[UR36][R4.64+0x71] ;  /* 0x00007124049c7981 */ /* 0x000f64000c1e1100 */
[----:B-----5:R-:W-:-:S05]  /*6820*/  PRMT R12, R156, 0x8880, RZ ;  /* 0x000088809c0c7816 */ /* 0x020fca00000000ff */
[----:B------:R-:W-:-:S07]  /*6830*/  IMAD R167, R12, R155, RZ ;  /* 0x0000009b0ca77224 */ /* 0x000fce00078e02ff */
.L_x_280:
[----:B------:R-:W-:Y:S05]  /*6840*/  BSYNC B1 ;  /* 0x0000000000017941 */ /* 0x000fea0003800000 */
.L_x_279:
[----:B------:R-:W-:Y:S01]  /*6850*/  @!P3 IMAD R81, R81, R154, R167 ;  /* 0x0000009a5151b224 */ /* 0x000fe200078e02a7 */
[----:B------:R-:W-:Y:S04]  /*6860*/  BSSY B1, `(.L_x_281) ;  /* 0x0000006000017945 */ /* 0x000fe80003800000 */
[----:B------:R0:W-:Y:S01]  /*6870*/  @!P3 STG.E.U8 desc[UR36][R6.64+0x71], R81 ;  /* 0x000071510600b986 */ /* 0x0001e2000c101124 */
[----:B------:R-:W-:Y:S05]  /*6880*/  @P4 BRA `(.L_x_282) ;  /* 0x00000000000c4947 */ /* 0x000fea0003800000 */
[----:B------:R-:W5:Y:S02]  /*6890*/  LDG.E.U8 R156, desc[UR36][R10.64+0x70] ;  /* 0x000070240a9c7981 */ /* 0x000f64000c1e1100 */
[----:B-----5:R-:W-:-:S05]  /*68a0*/  PRMT R12, R156, 0x8880, RZ ;  /* 0x000088809c0c7816 */ /* 0x020fca00000000ff */
[----:B------:R-:W-:-:S07]  /*68b0*/  IMAD R167, R12, R155, RZ ;  /* 0x0000009b0ca77224 */ /* 0x000fce00078e02ff */
.L_x_282:
[----:B------:R-:W-:Y:S05]  /*68c0*/  BSYNC B1 ;  /* 0x0000000000017941 */ /* 0x000fea0003800000 */
.L_x_281:
[----:B------:R-:W-:Y:S01]  /*68d0*/  ISETP.LT.OR P1, PT, R164, 0x72, !P0 ;  /* 0x00000072a400780c */ /* 0x000fe20004721670 */
[----:B-1----:R-:W-:Y:S01]  /*68e0*/  @!P4 IMAD R3, R82, R154, R167 ;  /* 0x0000009a5203c224 */ /* 0x002fe200078e02a7 */
[----:B------:R-:W-:Y:S01]  /*68f0*/  BSSY B1, `(.L_x_283) ;  /* 0x0000009000017945 */ /* 0x000fe20003800000 */
[C---:B------:R-:W-:Y:S02]  /*6900*/  ISETP.LT.OR P3, PT, R164.reuse, 0x79, !P2 ;  /* 0x00000079a400780c */ /* 0x040fe40005761670 */
[C---:B------:R-:W-:Y:S01]  /*6910*/  ISETP.LT.OR P2, PT, R164.reuse, 0x7a, !P2 ;  /* 0x0000007aa400780c */ /* 0x040fe20005741670 */
[----:B------:R1:W-:Y:S01]  /*6920*/  @!P4 STG.E.U8 desc[UR36][R8.64+0x70], R3 ;  /* 0x000070030800c986 */ /* 0x0003e2000c101124 */
[----:B------:R-:W-:-:S06]  /*6930*/  ISETP.LT.OR P4, PT, R164, 0x79, !P0 ;  /* 0x00000079a400780c */ /* 0x000fcc0004781670 */
[----:B------:R-:W-:Y:S07]  /*6940*/  @P1 BRA `(.L_x_284) ;  /* 0x00000000000c1947 */ /* 0x000fee0003800000 */
[----:B------:R-:W5:Y:S02]  /*6950*/  LDG.E.U8 R156, desc[UR36][R10.64+0x71] ;  /* 0x000071240a9c7981 */ /* 0x000f64000c1e1100 */
[----:B-----5:R-:W-:-:S05]  /*6960*/  PRMT R12, R156, 0x8880, RZ ;  /* 0x000088809c0c7816 */ /* 0x020fca00000000ff */
[----:B------:R-:W-:-:S07]  /*6970*/  IMAD R167, R12, R155, RZ ;  /* 0x0000009b0ca77224 */ /* 0x000fce00078e02ff */
.L_x_284:
[----:B------:R-:W-:Y:S05]  /*6980*/  BSYNC B1 ;  /* 0x0000000000017941 */ /* 0x000fea0003800000 */
.L_x_283:
[----:B------:R-:W-:Y:S01]  /*6990*/  @!P1 IMAD R83, R83, R154, R167 ;  /* 0x0000009a53539224 */ /* 0x000fe200078e02a7 */
[----:B------:R-:W-:Y:S04]  /*69a0*/  BSSY B1, `(.L_x_285) ;  /* 0x0000006000017945 */ /* 0x000fe80003800000 */
[----:B------:R0:W-:Y:S01]  /*69b0*/  @!P1 STG.E.U8 desc[UR36][R8.64+0x71], R83 ;  /* 0x0000715308009986 */ /* 0x0001e2000c101124 */
[----:B------:R-:W-:Y:S05]  /*69c0*/  @P3 BRA `(.L_x_286) ;  /* 0x00000000000c3947 */ /* 0x000fea0003800000 */
[----:B------:R-:W5:Y:S02]  /*69d0*/  LDG.E.U8 R156, desc[UR36][R4.64+0x78] ;  /* 0x00007824049c7981 */ /* 0x000f64000c1e1100 */
[----:B-----5:R-:W-:-:S05]  /*69e0*/  PRMT R12, R156, 0x8880, RZ ;  /* 0x000088809c0c7816 */ /* 0x020fca00000000ff */
[----:B------:R-:W-:-:S07]  /*69f0*/  IMAD R167, R12, R155, RZ ;  /* 0x0000009b0ca77224 */ /* 0x000fce00078e02ff */
.L_x_286:
[----:B------:R-:W-:Y:S05]  /*6a00*/  BSYNC B1 ;  /* 0x0000000000017941 */ /* 0x000fea0003800000 */
.L_x_285:
[----:B-1----:R-:W-:Y:S01]  /*6a10*/  @!P3 IMAD R3, R84, R154, R167 ;  /* 0x0000009a5403b224 */ /* 0x002fe200078e02a7 */
[----:B------:R-:W-:Y:S04]  /*6a20*/  BSSY B1, `(.L_x_287) ;  /* 0x0000006000017945 */ /* 0x000fe80003800000 */
[----:B------:R1:W-:Y:S01]  /*6a30*/  @!P3 STG.E.U8 desc[UR36][R6.64+0x78], R3 ;  /* 0x000078030600b986 */ /* 0x0003e2000c101124 */
[----:B------:R-:W-:Y:S05]  /*6a40*/  @P2 BRA `(.L_x_288) ;  /* 0x00000000000c2947 */ /* 0x000fea0003800000 */
[----:B------:R-:W5:Y:S02]  /*6a50*/  LDG.E.U8 R156, desc[UR36][R4.64+0x79] ;  /* 0x00007924049c7981 */ /* 0x000f64000c1e1100 */
[----:B-----5:R-:W-:-:S05]  /*6a60*/  PRMT R12, R156, 0x8880, RZ ;  /* 0x000088809c0c7816 */ /* 0x020fca00000000ff */
[----:B------:R-:W-:-:S07]  /*6a70*/  IMAD R167, R12, R155, RZ ;  /* 0x0000009b0ca77224 */ /* 0x000fce00078e02ff */
.L_x_288:
[----:B------:R-:W-:Y:S05]  /*6a80*/  BSYNC B1 ;  /* 0x0000000000017941 */ /* 0x000fea0003800000 */
.L_x_287:
[----:B------:R-:W-:Y:S01]  /*6a90*/  @!P2 IMAD R85, R85, R154, R167 ;  /* 0x0000009a5555a224 */ /* 0x000fe200078e02a7 */
[----:B------:R-:W-:Y:S04]  /*6aa0*/  BSSY B1, `(.L_x_289) ;  /* 0x0000006000017945 */ /* 0x000fe80003800000 */
[----:B------:R0:W-:Y:S01]  /*6ab0*/  @!P2 STG.E.U8 desc[UR36][R6.64+0x79], R85 ;  /* 0x000079550600a986 */ /* 0x0001e2000c101124 */
[----:B------:R-:W-:Y:S05]  /*6ac0*/  @P4 BRA `(.L_x_290) ;  /* 0x00000000000c4947 */ /* 0x000fea0003800000 */
[----:B------:R-:W5:Y:S02]  /*6ad0*/  LDG.E.U8 R156, desc[UR36][R10.64+0x78] ;  /* 0x000078240a9c7981 */ /* 0x000f64000c1e1100 */
[----:B-----5:R-:W-:-:S05]  /*6ae0*/  PRMT R4, R156, 0x8880, RZ ;  /* 0x000088809c047816 */ /* 0x020fca00000000ff */
[----:B------:R-:W-:-:S07]  /*6af0*/  IMAD R167, R4, R155, RZ ;  /* 0x0000009b04a77224 */ /* 0x000fce00078e02ff */
.L_x_290:
[----:B------:R-:W-:Y:S05]  /*6b00*/  BSYNC B1 ;  /* 0x0000000000017941 */ /* 0x000fea0003800000 */
.L_x_289:
[----:B-1----:R-:W-:Y:S01]  /*6b10*/  @!P4 IMAD R3, R86, R154, R167 ;  /* 0x0000009a5603c224 */ /* 0x002fe200078e02a7 */
[----:B------:R-:W-:Y:S01]  /*6b20*/  ISETP.LT.OR P0, PT, R164, 0x7a, !P0 ;  /* 0x0000007aa400780c */ /* 0x000fe20004701670 */
[----:B------:R-:W-:Y:S03]  /*6b30*/  BSSY B1, `(.L_x_291) ;  /* 0x0000006000017945 */ /* 0x000fe60003800000 */
[----:B------:R1:W-:Y:S09]  /*6b40*/  @!P4 STG.E.U8 desc[UR36][R8.64+0x78], R3 ;  /* 0x000078030800c986 */ /* 0x0003f2000c101124 */
[----:B------:R-:W-:Y:S05]  /*6b50*/  @P0 BRA `(.L_x_292) ;  /* 0x00000000000c0947 */ /* 0x000fea0003800000 */
[----:B------:R-:W5:Y:S02]  /*6b60*/  LDG.E.U8 R156, desc[UR36][R10.64+0x79] ;  /* 0x000079240a9c7981 */ /* 0x000f64000c1e1100 */
[----:B-----5:R-:W-:-:S05]  /*6b70*/  PRMT R4, R156, 0x8880, RZ ;  /* 0x000088809c047816 */ /* 0x020fca00000000ff */
[----:B------:R-:W-:-:S07]  /*6b80*/  IMAD R167, R4, R155, RZ ;  /* 0x0000009b04a77224 */ /* 0x000fce00078e02ff */
.L_x_292:
[----:B------:R-:W-:Y:S05]  /*6b90*/  BSYNC B1 ;  /* 0x0000000000017941 */ /* 0x000fea0003800000 */
.L_x_291:
[----:B------:R-:W-:Y:S01]  /*6ba0*/  IMAD R87, R87, R154, R167 ;  /* 0x0000009a57577224 */ /* 0x000fe200078e02a7 */
[----:B------:R-:W-:Y:S06]  /*6bb0*/  @P0 BRA `(.L_x_293) ;  /* 0x0000001800180947 */ /* 0x000fec0003800000 */
[----:B------:R0:W-:Y:S01]  /*6bc0*/  STG.E.U8 desc[UR36][R8.64+0x79], R87 ;  /* 0x0000795708007986 */ /* 0x0001e2000c101124 */
[----:B------:R-:W-:Y:S05]  /*6bd0*/  BRA `(.L_x_293) ;  /* 0x0000001800107947 */ /* 0x000fea0003800000 */
.L_x_36:
[C---:B------:R-:W-:Y:S02]  /*6be0*/  ISETP.GE.AND P2, PT, R3.reuse, 0x1, PT ;  /* 0x000000010300780c */ /* 0x040fe40003f46270 */
[----:B------:R-:W-:Y:S02]  /*6bf0*/  ISETP.GE.AND P0, PT, R3, 0x9, PT ;  /* 0x000000090300780c */ /* 0x000fe40003f06270 */
[C---:B------:R-:W-:Y:S02]  /*6c00*/  ISETP.LT.OR P3, PT, R164.reuse, 0x1, !P2 ;  /* 0x00000001a400780c */ /* 0x040fe40005761670 */
[C---:B------:R-:W-:Y:S02]  /*6c10*/  ISETP.LT.OR P4, PT, R164.reuse, 0x2, !P2 ;  /* 0x00000002a400780c */ /* 0x040fe40005781670 */
[----:B------:R-:W-:-:S09]  /*6c20*/  ISETP.LT.OR P1, PT, R164, 0x1, !P0 ;  /* 0x00000001a400780c */ /* 0x000fd20004721670 */
[-C--:B------:R-:W-:Y:S02]  /*6c30*/  @!P3 IMAD R5, R88, R154.reuse, RZ ;  /* 0x0000009a5805b224 */ /* 0x080fe400078e02ff */
[-C--:B------:R-:W-:Y:S02]  /*6c40*/  @!P4 IMAD R89, R89, R154.reuse, RZ ;  /* 0x0000009a5959c224 */ /* 0x080fe400078e02ff */
[----:B------:R-:W-:Y:S01]  /*6c50*/  @!P1 IMAD R11, R90, R154, RZ ;  /* 0x0000009a5a0b9224 */ /* 0x000fe200078e02ff */
[----:B------:R0:W-:Y:S01]  /*6c60*/  @!P3 STG.E.U8 desc[UR36][R158.64], R5 ;  /* 0x000000059e00b986 */ /* 0x0001e2000c101124 */
[----:B------:R-:W-:-:S03]  /*6c70*/  ISETP.LT.OR P3, PT, R164, 0x2, !P0 ;  /* 0x00000002a400780c */ /* 0x000fc60004761670 */
[----:B------:R-:W-:Y:S01]  /*6c80*/  @!P4 STG.E.U8 desc[UR36][R158.64+0x1], R89 ;  /* 0x000001599e00c986 */ /* 0x000fe2000c101124 */
[----:B------:R-:W-:-:S03]  /*6c90*/  ISETP.LT.OR P4, PT, R164, 0x9, !P2 ;  /* 0x00000009a400780c */ /* 0x000fc60005781670 */
[----:B------:R1:W-:Y:S01]  /*6ca0*/  @!P1 STG.E.U8 desc[UR36][R12.64], R11 ;  /* 0x0000000b0c009986 */ /* 0x0003e2000c101124 */
[----:B------:R-:W-:-:S05]  /*6cb0*/  ISETP.LT.OR P1, PT, R164, 0xa, !P2 ;  /* 0x0000000aa400780c */ /* 0x000fca0005721670 */
[----:B------:R-:W-:-:S04]  /*6cc0*/  @!P3 IMAD R91, R91, R154, RZ ;  /* 0x0000009a5b5bb224 */ /* 0x000fc800078e02ff */
[-C--:B0-----:R-:W-:Y:S01]  /*6cd0*/  @!P4 IMAD R5, R92, R154.reuse, RZ ;  /* 0x0000009a5c05c224 */ /* 0x081fe200078e02ff */
[----:B------:R-:W-:Y:S01]  /*6ce0*/  @!P3 STG.E.U8 desc[UR36][R12.64+0x1], R91 ;  /* 0x0000015b0c00b986 */ /* 0x000fe2000c101124 */
[C---:B------:R-:W-:Y:S02]  /*6cf0*/  ISETP.LT.OR P3, PT, R164.reuse, 0x9, !P0 ;  /* 0x00000009a400780c */ /* 0x040fe40004761670 */
[----:B------:R-:W-:Y:S01]  /*6d00*/  @!P1 IMAD R93, R93, R154, RZ ;  /* 0x0000009a5d5d9224 */ /* 0x000fe200078e02ff */
[----:B------:R0:W-:Y:S01]  /*6d10*/  @!P4 STG.E.U8 desc[UR36][R158.64+0x8], R5 ;  /* 0x000008059e00c986 */ /* 0x0001e2000c101124 */
[----:B------:R-:W-:-:S03]  /*6d20*/  ISETP.LT.OR P4, PT, R164, 0xa, !P0 ;  /* 0x0000000aa400780c */ /* 0x000fc60004781670 */
[----:B------:R-:W-:Y:S01]  /*6d30*/  @!P1 STG.E.U8 desc[UR36][R158.64+0x9], R93 ;  /* 0x0000095d9e009986 */ /* 0x000fe2000c101124 */
[----:B------:R-:W-:-:S05]  /*6d40*/  ISETP.LT.OR P1, PT, R164, 0x11, !P2 ;  /* 0x00000011a400780c */ /* 0x000fca0005721670 */
[----:B-1----:R-:W-:-:S04]  /*6d50*/  @!P3 IMAD R11, R94, R154, RZ ;  /* 0x0000009a5e0bb224 */ /* 0x002fc800078e02ff */
[-C--:B------:R-:W-:Y:S01]  /*6d60*/  @!P4 IMAD R95, R95, R154.reuse, RZ ;  /* 0x0000009a5f5fc224 */ /* 0x080fe200078e02ff */
[----:B------:R1:W-:Y:S01]  /*6d70*/  @!P3 STG.E.U8 desc[UR36][R12.64+0x8], R11 ;  /* 0x0000080b0c00b986 */ /* 0x0003e2000c101124 */
[----:B------:R-:W-:Y:S02]  /*6d80*/  ISETP.LT.OR P3, PT, R164, 0x12, !P2 ;  /* 0x00000012a400780c */ /* 0x000fe40005761670 */
[----:B------:R-:W-:Y:S01]  /*6d90*/  @!P1 IMAD R15, R96, R154, RZ ;  /* 0x0000009a600f9224 */ /* 0x000fe200078e02ff */
        /* <DEDUP_REMOVED lines=17> */
[----:B--2---:R-:W-:Y:S01]  /*6eb0*/  @!P1 IMAD R15, R102, R154, RZ ;  /* 0x0000009a660f9224 */ /* 0x004fe200078e02ff */
        /* <DEDUP_REMOVED lines=128> */
[----:B------:R-:W-:Y:S01]  /*76c0*/  @!P1 STG.E.U8 desc[UR36][R158.64+0x70], R15 ;  /* 0x0000700f9e009986 */ /* 0x000fe2000c101124 */
[----:B------:R-:W-:-:S05]  /*76d0*/  ISETP.LT.OR P1, PT, R164, 0x72, !P0 ;  /* 0x00000072a400780c */ /* 0x000fca0004721670 */
[----:B------:R-:W-:-:S04]  /*76e0*/  @!P3 IMAD R145, R145, R154, RZ ;  /* 0x0000009a9191b224 */ /* 0x000fc800078e02ff */
[-C--:B0-----:R-:W-:Y:S01]  /*76f0*/  @!P4 IMAD R5, R146, R154.reuse, RZ ;  /* 0x0000009a9205c224 */ /* 0x081fe200078e02ff */
[----:B------:R-:W-:Y:S01]  /*7700*/  @!P3 STG.E.U8 desc[UR36][R158.64+0x71], R145 ;  /* 0x000071919e00b986 */ /* 0x000fe2000c101124 */
[C---:B------:R-:W-:Y:S02]  /*7710*/  ISETP.LT.OR P3, PT, R164.reuse, 0x79, !P2 ;  /* 0x00000079a400780c */ /* 0x040fe40005761670 */
[C---:B------:R-:W-:Y:S01]  /*7720*/  ISETP.LT.OR P2, PT, R164.reuse, 0x7a, !P2 ;  /* 0x0000007aa400780c */ /* 0x040fe20005741670 */
[----:B------:R-:W-:Y:S01]  /*7730*/  @!P1 IMAD R147, R147, R154, RZ ;  /* 0x0000009a93939224 */ /* 0x000fe200078e02ff */
[----:B------:R0:W-:Y:S01]  /*7740*/  @!P4 STG.E.U8 desc[UR36][R12.64+0x70], R5 ;  /* 0x000070050c00c986 */ /* 0x0001e2000c101124 */
[C---:B------:R-:W-:Y:S02]  /*7750*/  ISETP.LT.OR P4, PT, R164.reuse, 0x79, !P0 ;  /* 0x00000079a400780c */ /* 0x040fe40004781670 */
[----:B------:R-:W-:Y:S01]  /*7760*/  ISETP.LT.OR P0, PT, R164, 0x7a, !P0 ;  /* 0x0000007aa400780c */ /* 0x000fe20004701670 */
[----:B------:R-:W-:Y:S01]  /*7770*/  @!P1 STG.E.U8 desc[UR36][R12.64+0x71], R147 ;  /* 0x000071930c009986 */ /* 0x000fe2000c101124 */
[----:B------:R-:W-:-:S04]  /*7780*/  ISETP.GE.AND P1, PT, R3, 0x81, PT ;  /* 0x000000810300780c */ /* 0x000fc80003f26270 */
[-C--:B-1----:R-:W-:Y:S02]  /*7790*/  @!P3 IMAD R11, R148, R154.reuse, RZ ;  /* 0x0000009a940bb224 */ /* 0x082fe400078e02ff */
[----:B------:R-:W-:-:S03]  /*77a0*/  @!P2 IMAD R149, R149, R154, RZ ;  /* 0x0000009a9595a224 */ /* 0x000fc600078e02ff */
[----:B------:R1:W-:Y:S01]  /*77b0*/  @!P3 STG.E.U8 desc[UR36][R158.64+0x78], R11 ;  /* 0x0000780b9e00b986 */ /* 0x0003e2000c101124 */
[----:B------:R-:W-:Y:S01]  /*77c0*/  ISETP.LT.OR P3, PT, R164, 0x1, !P1 ;  /* 0x00000001a400780c */ /* 0x000fe20004f61670 */
[-C--:B0-----:R-:W-:Y:S02]  /*77d0*/  @!P4 IMAD R5, R150, R154.reuse, RZ ;  /* 0x0000009a9605c224 */ /* 0x081fe400078e02ff */
[----:B------:R-:W-:Y:S01]  /*77e0*/  @!P2 STG.E.U8 desc[UR36][R158.64+0x79], R149 ;  /* 0x000079959e00a986 */ /* 0x000fe2000c101124 */
[----:B------:R-:W-:Y:S01]  /*77f0*/  ISETP.LT.OR P2, PT, R164, 0x2, !P1 ;  /* 0x00000002a400780c */ /* 0x000fe20004f41670 */
[----:B------:R-:W-:Y:S02]  /*7800*/  @!P0 IMAD R151, R151, R154, RZ ;  /* 0x0000009a97978224 */ /* 0x000fe400078e02ff */
[----:B------:R0:W-:Y:S01]  /*7810*/  @!P4 STG.E.U8 desc[UR36][R12.64+0x78], R5 ;  /* 0x000078050c00c986 */ /* 0x0001e2000c101124 */
[----:B------:R-:W-:-:S03]  /*7820*/  ISETP.GE.AND P4, PT, R3, 0x89, PT ;  /* 0x000000890300780c */ /* 0x000fc60003f86270 */
[----:B------:R-:W-:Y:S01]  /*7830*/  @!P0 STG.E.U8 desc[UR36][R12.64+0x79], R151 ;  /* 0x000079970c008986 */ /* 0x000fe2000c101124 */
[----:B------:R-:W-:Y:S01]  /*7840*/  ISETP.LT.OR P0, PT, R164, 0x1, !P4 ;  /* 0x00000001a400780c */ /* 0x000fe20006701670 */
[----:B------:R-:W-:-:S04]  /*7850*/  @!P3 IMAD R3, R24, R154, RZ ;  /* 0x0000009a1803b224 */ /* 0x000fc800078e02ff */
[----:B------:R-:W-:Y:S01]  /*7860*/  @!P2 IMAD R25, R25, R154, RZ ;  /* 0x0000009a1919a224 */ /* 0x000fe200078e02ff */
[----:B------:R2:W-:Y:S01]  /*7870*/  @!P3 STG.E.U8 desc[UR36][R6.64], R3 ;  /* 0x000000030600b986 */ /* 0x0005e2000c101124 */
[----:B------:R-:W-:-:S03]  /*7880*/  ISETP.LT.OR P3, PT, R164, 0x2, !P4 ;  /* 0x00000002a400780c */ /* 0x000fc60006761670 */
[----:B------:R-:W-:Y:S01]  /*7890*/  @!P2 STG.E.U8 desc[UR36][R6.64+0x1], R25 ;  /* 0x000001190600a986 */ /* 0x000fe2000c101124 */
[----:B------:R-:W-:Y:S02]  /*78a0*/  ISETP.LT.OR P2, PT, R164, 0x9, !P1 ;  /* 0x00000009a400780c */ /* 0x000fe40004f41670 */
[----:B-1----:R-:W-:-:S05]  /*78b0*/  @!P0 IMAD R11, R26, R154, RZ ;  /* 0x0000009a1a0b8224 */ /* 0x002fca00078e02ff */
[----:B------:R-:W-:Y:S01]  /*78c0*/  @!P0 STG.E.U8 desc[UR36][R8.64], R11 ;  /* 0x0000000b08008986 */ /* 0x000fe2000c101124 */
[----:B------:R-:W-:Y:S01]  /*78d0*/  ISETP.LT.OR P0, PT, R164, 0xa, !P1 ;  /* 0x0000000aa400780c */ /* 0x000fe20004f01670 */
[----:B------:R-:W-:-:S04]  /*78e0*/  @!P3 IMAD R27, R27, R154, RZ ;  /* 0x0000009a1b1bb224 */ /* 0x000fc800078e02ff */
[----:B0-----:R-:W-:Y:S01]  /*78f0*/  @!P2 IMAD R5, R28, R154, RZ ;  /* 0x0000009a1c05a224 */ /* 0x001fe200078e02ff */
[----:B------:R-:W-:Y:S01]  /*7900*/  @!P3 STG.E.U8 desc[UR36][R8.64+0x1], R27 ;  /* 0x0000011b0800b986 */ /* 0x000fe2000c101124 */
[----:B------:R-:W-:-:S03]  /*7910*/  ISETP.LT.OR P3, PT, R164, 0x9, !P4 ;  /* 0x00000009a400780c */ /* 0x000fc60006761670 */
[----:B------:R0:W-:Y:S01]  /*7920*/  @!P2 STG.E.U8 desc[UR36][R6.64+0x8], R5 ;  /* 0x000008050600a986 */ /* 0x0001e2000c101124 */
[----:B------:R-:W-:Y:S02]  /*7930*/  ISETP.LT.OR P2, PT, R164, 0xa, !P4 ;  /* 0x0000000aa400780c */ /* 0x000fe40006741670 */
[----:B------:R-:W-:-:S05]  /*7940*/  @!P0 IMAD R29, R29, R154, RZ ;  /* 0x0000009a1d1d8224 */ /* 0x000fca00078e02ff */
[----:B------:R-:W-:Y:S01]  /*7950*/  @!P0 STG.E.U8 desc[UR36][R6.64+0x9], R29 ;  /* 0x0000091d06008986 */ /* 0x000fe2000c101124 */
[----:B------:R-:W-:Y:S01]  /*7960*/  ISETP.LT.OR P0, PT, R164, 0x11, !P1 ;  /* 0x00000011a400780c */ /* 0x000fe20004f01670 */
[----:B--2---:R-:W-:-:S04]  /*7970*/  @!P3 IMAD R3, R30, R154, RZ ;  /* 0x0000009a1e03b224 */ /* 0x004fc800078e02ff */
[----:B------:R-:W-:Y:S01]  /*7980*/  @!P2 IMAD R31, R31, R154, RZ ;  /* 0x0000009a1f1fa224 */ /* 0x000fe200078e02ff */
[----:B------:R1:W-:Y:S01]  /*7990*/  @!P3 STG.E.U8 desc[UR36][R8.64+0x8], R3 ;  /* 0x000008030800b986 */ /* 0x0003e2000c101124 */
[----:B------:R-:W-:-:S03]  /*79a0*/  ISETP.LT.OR P3, PT, R164, 0x12, !P1 ;  /* 0x00000012a400780c */ /* 0x000fc60004f61670 */
[----:B------:R-:W-:Y:S01]  /*79b0*/  @!P2 STG.E.U8 desc[UR36][R8.64+0x9], R31 ;  /* 0x0000091f0800a986 */ /* 0x000fe2000c101124 */
[----:B------:R-:W-:Y:S02]  /*79c0*/  ISETP.LT.OR P2, PT, R164, 0x11, !P4 ;  /* 0x00000011a400780c */ /* 0x000fe40006741670 */
[----:B0-----:R-:W-:-:S05]  /*79d0*/  @!P0 IMAD R5, R32, R154, RZ ;  /* 0x0000009a20058224 */ /* 0x001fca00078e02ff */
[----:B------:R0:W-:Y:S01]  /*79e0*/  @!P0 STG.E.U8 desc[UR36][R6.64+0x10], R5 ;  /* 0x0000100506008986 */ /* 0x0001e2000c101124 */
[----:B------:R-:W-:Y:S01]  /*79f0*/  ISETP.LT.OR P0, PT, R164, 0x12, !P4 ;  /* 0x00000012a400780c */ /* 0x000fe20006701670 */
[----:B------:R-:W-:-:S04]  /*7a00*/  @!P3 IMAD R33, R33, R154, RZ ;  /* 0x0000009a2121b224 */ /* 0x000fc800078e02ff */
[----:B------:R-:W-:Y:S01]  /*7a10*/  @!P2 IMAD R11, R34, R154, RZ ;  /* 0x0000009a220ba224 */ /* 0x000fe200078e02ff */
[----:B------:R-:W-:Y:S01]  /*7a20*/  @!P3 STG.E.U8 desc[UR36][R6.64+0x11], R33 ;  /* 0x000011210600b986 */ /* 0x000fe2000c101124 */
[----:B------:R-:W-:-:S03]  /*7a30*/  ISETP.LT.OR P3, PT, R164, 0x19, !P1 ;  /* 0x00000019a400780c */ /* 0x000fc60004f61670 */
[----:B------:R2:W-:Y:S01]  /*7a40*/  @!P2 STG.E.U8 desc[UR36][R8.64+0x10], R11 ;  /* 0x0000100b0800a986 */ /* 0x0005e2000c101124 */
[----:B------:R-:W-:Y:S02]  /*7a50*/  ISETP.LT.OR P2, PT, R164, 0x1a, !P1 ;  /* 0x0000001aa400780c */ /* 0x000fe40004f41670 */
[----:B------:R-:W-:-:S05]  /*7a60*/  @!P0 IMAD R35, R35, R154, RZ ;  /* 0x0000009a23238224 */ /* 0x000fca00078e02ff */
[----:B------:R-:W-:Y:S01]  /*7a70*/  @!P0 STG.E.U8 desc[UR36][R8.64+0x11], R35 ;  /* 0x0000112308008986 */ /* 0x000fe2000c101124 */
[----:B------:R-:W-:Y:S01]  /*7a80*/  ISETP.LT.OR P0, PT, R164, 0x19, !P4 ;  /* 0x00000019a400780c */ /* 0x000fe20006701670 */
[----:B-1----:R-:W-:-:S04]  /*7a90*/  @!P3 IMAD R3, R36, R154, RZ ;  /* 0x0000009a2403b224 */ /* 0x002fc800078e02ff */
        /* <DEDUP_REMOVED lines=9> */
[----:B--2---:R-:W-:Y:S01]  /*7b30*/  @!P2 IMAD R11, R40, R154, RZ ;  /* 0x0000009a280ba224 */ /* 0x004fe200078e02ff */
        /* <DEDUP_REMOVED lines=125> */
[-C--:B--2---:R-:W-:Y:S01]  /*8310*/  @!P2 IMAD R11, R82, R154.reuse, RZ ;  /* 0x0000009a520ba224 */ /* 0x084fe200078e02ff */
[----:B------:R2:W-:Y:S01]  /*8320*/  @!P3 STG.E.U8 desc[UR36][R6.64+0x71], R81 ;  /* 0x000071510600b986 */ /* 0x0005e2000c101124 */
[C---:B------:R-:W-:Y:S02]  /*8330*/  ISETP.LT.OR P3, PT, R164.reuse, 0x79, !P1 ;  /* 0x00000079a400780c */ /* 0x040fe40004f61670 */
[C---:B------:R-:W-:Y:S01]  /*8340*/  ISETP.LT.OR P1, PT, R164.reuse, 0x7a, !P1 ;  /* 0x0000007aa400780c */ /* 0x040fe20004f21670 */
[----:B------:R2:W-:Y:S01]  /*8350*/  @!P2 STG.E.U8 desc[UR36][R8.64+0x70], R11 ;  /* 0x0000700b0800a986 */ /* 0x0005e2000c101124 */
[C---:B------:R-:W-:Y:S02]  /*8360*/  ISETP.LT.OR P2, PT, R164.reuse, 0x79, !P4 ;  /* 0x00000079a400780c */ /* 0x040fe40006741670 */
[----:B------:R-:W-:Y:S01]  /*8370*/  ISETP.LT.OR P4, PT, R164, 0x7a, !P4 ;  /* 0x0000007aa400780c */ /* 0x000fe20006781670 */
[----:B------:R-:W-:-:S05]  /*8380*/  @!P0 IMAD R83, R83, R154, RZ ;  /* 0x0000009a53538224 */ /* 0x000fca00078e02ff */
[----:B------:R2:W-:Y:S01]  /*8390*/  @!P0 STG.E.U8 desc[UR36][R8.64+0x71], R83 ;  /* 0x0000715308008986 */ /* 0x0005e2000c101124 */
[-C--:B-1----:R-:W-:Y:S02]  /*83a0*/  @!P3 IMAD R3, R84, R154.reuse, RZ ;  /* 0x0000009a5403b224 */ /* 0x082fe400078e02ff */
[-C--:B------:R-:W-:Y:S02]  /*83b0*/  @!P1 IMAD R85, R85, R154.reuse, RZ ;  /* 0x0000009a55559224 */ /* 0x080fe400078e02ff */
[-C--:B0-----:R-:W-:Y:S01]  /*83c0*/  @!P2 IMAD R5, R86, R154.reuse, RZ ;  /* 0x0000009a5605a224 */ /* 0x081fe200078e02ff */
[----:B------:R2:W-:Y:S01]  /*83d0*/  @!P3 STG.E.U8 desc[UR36][R6.64+0x78], R3 ;  /* 0x000078030600b986 */ /* 0x0005e2000c101124 */
[----:B------:R-:W-:-:S03]  /*83e0*/  @!P4 IMAD R87, R87, R154, RZ ;  /* 0x0000009a5757c224 */ /* 0x000fc600078e02ff */
[----:B------:R2:W-:Y:S04]  /*83f0*/  @!P1 STG.E.U8 desc[UR36][R6.64+0x79], R85 ;  /* 0x0000795506009986 */ /* 0x0005e8000c101124 */
[----:B------:R2:W-:Y:S04]  /*8400*/  @!P2 STG.E.U8 desc[UR36][R8.64+0x78], R5 ;  /* 0x000078050800a986 */ /* 0x0005e8000c101124 */
[----:B------:R2:W-:Y:S02]  /*8410*/  @!P4 STG.E.U8 desc[UR36][R8.64+0x79], R87 ;  /* 0x000079570800c986 */ /* 0x0005e4000c101124 */
.L_x_293:
[----:B------:R-:W-:Y:S05]  /*8420*/  BSYNC B0 ;  /* 0x0000000000007941 */ /* 0x000fea0003800000 */
.L_x_35:
[----:B------:R-:W-:Y:S01]  /*8430*/  ULDC UR4, c[0x0][0xc] ;  /* 0x0000030000047ab9 */ /* 0x000fe20000000800 */
[----:B------:R-:W-:Y:S01]  /*8440*/  ULDC UR5, c[0x0][0x10] ;  /* 0x0000040000057ab9 */ /* 0x000fe20000000800 */
[----:B-12---:R-:W1:Y:S01]  /*8450*/  LDC R3, c[0x0][0x14] ;  /* 0x00000500ff037b82 */ /* 0x006e620000000800 */
[----:B------:R-:W-:Y:S01]  /*8460*/  UIMAD.WIDE.U32 UR4, UR4, UR5, URZ ;  /* 0x00000005040472a5 */ /* 0x000fe2000f8e003f */
[----:B------:R-:W-:Y:S02]  /*8470*/  IMAD.MOV.U32 R152, RZ, RZ, -0x1 ;  /* 0xffffffffff987424 */ /* 0x000fe400078e00ff */
[----:B------:R-:W-:-:S03]  /*8480*/  IMAD.MOV.U32 R22, RZ, RZ, -0x1 ;  /* 0xffffffffff167424 */ /* 0x000fc600078e00ff */
[----:B-1----:R-:W-:-:S04]  /*8490*/  IMAD.WIDE.U32 R16, R3, UR4, R16 ;  /* 0x0000000403107c25 */ /* 0x002fc8000f8e0010 */
[----:B------:R-:W-:Y:S01]  /*84a0*/  IMAD R3, R3, UR5, RZ ;  /* 0x0000000503037c24 */ /* 0x000fe2000f8e02ff */
[----:B------:R-:W-:Y:S02]  /*84b0*/  ULDC.64 UR4, c[0x0][0x650] ;  /* 0x0001940000047ab9 */ /* 0x000fe40000000a00 */
[----:B------:R-:W-:Y:S01]  /*84c0*/  ISETP.GE.U32.AND P0, PT, R16, UR4, PT ;  /* 0x0000000410007c0c */ /* 0x000fe2000bf06070 */
[--C-:B------:R-:W-:Y:S01]  /*84d0*/  IMAD.IADD R17, R17, 0x1, R3.reuse ;  /* 0x0000000111117824 */ /* 0x100fe200078e0203 */
[----:B------:R-:W-:-:S04]  /*84e0*/  PRMT R3, RZ, 0x7610, R3 ;  /* 0x00007610ff037816 */ /* 0x000fc80000000003 */
[----:B------:R-:W-:-:S13]  /*84f0*/  ISETP.GE.U32.AND.EX P0, PT, R17, UR5, PT, P0 ;  /* 0x0000000511007c0c */ /* 0x000fda000bf06100 */
[----:B------:R-:W-:Y:S05]  /*8500*/  @P0 BRA `(.L_x_294) ;  /* 0x0000000400640947 */ /* 0x000fea0003800000 */
[----:B------:R-:W1:Y:S01]  /*8510*/  S2R R12, SR_CTAID.X ;  /* 0x00000000000c7919 */ /* 0x000e620000002500 */
[----:B------:R-:W2:Y:S01]  /*8520*/  LDC.64 R10, c[0x0][0x628] ;  /* 0x00018a00ff0a7b82 */ /* 0x000ea20000000a00 */
[----:B------:R-:W-:Y:S01]  /*8530*/  ULDC UR4, c[0x0][0x150] ;  /* 0x0000540000047ab9 */ /* 0x000fe20000000800 */
[----:B0--3--:R-:W-:Y:S01]  /*8540*/  IMAD.MOV.U32 R8, RZ, RZ, R16 ;  /* 0x000000ffff087224 */ /* 0x009fe200078e0010 */
[----:B------:R-:W0:Y:S01]  /*8550*/  S2R R24, SR_CTAID.Y ;  /* 0x0000000000187919 */ /* 0x000e220000002600 */
[----:B------:R-:W-:-:S04]  /*8560*/  IMAD.MOV.U32 R9, RZ, RZ, R17 ;  /* 0x000000ffff097224 */ /* 0x000fc800078e0011 */
[----:B------:R-:W3:Y:S08]  /*8570*/  LDC R21, c[0x0][0x144] ;  /* 0x00005100ff157b82 */ /* 0x000ef00000000800 */
[----:B------:R-:W0:Y:S08]  /*8580*/  LDC R0, c[0x0][0x630] ;  /* 0x00018c00ff007b82 */ /* 0x000e300000000800 */
[----:B------:R-:W0:Y:S01]  /*8590*/  LDC.64 R14, c[0x0][0x620] ;  /* 0x00018800ff0e7b82 */ /* 0x000e220000000a00 */
[----:B--2---:R-:W-:-:S04]  /*85a0*/  ISETP.NE.U32.AND P0, PT, R10, RZ, PT ;  /* 0x000000ff0a00720c */ /* 0x004fc80003f05070 */
[----:B------:R-:W-:Y:S02]  /*85b0*/  ISETP.NE.AND.EX P0, PT, R11, RZ, PT, P0 ;  /* 0x000000ff0b00720c */ /* 0x000fe40003f05300 */
[----:B-1----:R-:W-:-:S05]  /*85c0*/  I2FP.F32.U32 R3, R12 ;  /* 0x0000000c00037245 */ /* 0x002fca0000201000 */
[----:B------:R-:W-:-:S04]  /*85d0*/  FMUL R3, R3, UR4 ;  /* 0x0000000403037c20 */ /* 0x000fc80008400000 */
[----:B------:R1:W2:Y:S02]  /*85e0*/  F2I.U32.TRUNC.NTZ R20, R3 ;  /* 0x0000000300147305 */ /* 0x0002a4000020f000 */
[----:B---3--:R-:W-:Y:S05]  /*85f0*/  @!P0 BRA `(.L_x_295) ;  /* 0x0000000000288947 */ /* 0x008fea0003800000 */
[----:B-1----:R-:W1:Y:S02]  /*8600*/  LDC R3, c[0x0][0x634] ;  /* 0x00018d00ff037b82 */ /* 0x002e640000000800 */
[----:B-1----:R-:W-:-:S05]  /*8610*/  IADD3 R3, P0, R16, R3, RZ ;  /* 0x0000000310037210 */ /* 0x002fca0007f1e0ff */
[----:B------:R-:W-:-:S04]  /*8620*/  IMAD.X R13, RZ, RZ, R17, P0 ;  /* 0x000000ffff0d7224 */ /* 0x000fc800000e0611 */
[----:B------:R-:W-:-:S04]  /*8630*/  IMAD.WIDE.U32 R4, R13, R10, RZ ;  /* 0x0000000a0d047225 */ /* 0x000fc800078e00ff */
[----:B----4-:R-:W-:-:S04]  /*8640*/  IMAD.WIDE.U32 R6, P0, R3, R11, R4 ;  /* 0x0000000b03067225 */ /* 0x010fc80007800004 */
[----:B------:R-:W-:-:S04]  /*8650*/  IMAD.WIDE.U32 R4, R3, R10, RZ ;  /* 0x0000000a03047225 */ /* 0x000fc800078e00ff */
[----:B------:R-:W-:Y:S01]  /*8660*/  IMAD.X R9, RZ, RZ, RZ, P0 ;  /* 0x000000ffff097224 */ /* 0x000fe200000e06ff */
[----:B------:R-:W-:Y:S01]  /*8670*/  IADD3 RZ, P0, R5, R6, RZ ;  /* 0x0000000605ff7210 */ /* 0x000fe20007f1e0ff */
[----:B------:R-:W-:-:S04]  /*8680*/  IMAD.MOV.U32 R8, RZ, RZ, R7 ;  /* 0x000000ffff087224 */ /* 0x000fc800078e0007 */
[----:B------:R-:W-:-:S08]  /*8690*/  IMAD.WIDE.U32.X R8, R13, R11, R8, P0 ;  /* 0x0000000b0d087225 */ /* 0x000fd000000e0408 */
.L_x_295:
[----:B----4-:R-:W3:Y:S01]  /*86a0*/  LDC.64 R28, c[0x0][0x640] ;  /* 0x00019000ff1c7b82 */ /* 0x010ee20000000a00 */
[-CC-:B0-----:R-:W-:Y:S01]  /*86b0*/  SHF.R.U64 R22, R8, R0.reuse, R9.reuse ;  /* 0x0000000008167219 */ /* 0x181fe20000001209 */
[----:B--2---:R-:W-:Y:S01]  /*86c0*/  IMAD.MOV R20, RZ, RZ, -R20 ;  /* 0x000000ffff147224 */ /* 0x004fe200078e0a14 */
[----:B------:R-:W-:Y:S01]  /*86d0*/  SHF.R.U32.HI R0, RZ, R0, R9 ;  /* 0x00000000ff007219 */ /* 0x000fe20000011609 */
[----:B------:R-:W-:Y:S01]  /*86e0*/  ULDC UR4, c[0x0][0x154] ;  /* 0x0000550000047ab9 */ /* 0x000fe20000000800 */
[----:B-1----:R-:W-:Y:S01]  /*86f0*/  IADD3 R3, P0, RZ, -R22, RZ ;  /* 0x80000016ff037210 */ /* 0x002fe20007f1e0ff */
[----:B------:R-:W-:Y:S02]  /*8700*/  IMAD R21, R21, R20, R12 ;  /* 0x0000001415157224 */ /* 0x000fe400078e020c */
[----:B------:R-:W0:Y:S01]  /*8710*/  LDC R6, c[0x0][0x618] ;  /* 0x00018600ff067b82 */ /* 0x000e220000000800 */
[----:B------:R-:W-:Y:S02]  /*8720*/  IMAD.MOV.U32 R7, RZ, RZ, 0x1 ;  /* 0x00000001ff077424 */ /* 0x000fe400078e00ff */
[----:B------:R-:W-:-:S04]  /*8730*/  IMAD.X R5, RZ, RZ, ~R0, P0 ;  /* 0x000000ffff057224 */ /* 0x000fc800000e0e00 */
[-C--:B------:R-:W-:Y:S01]  /*8740*/  IMAD R0, R5, R14.reuse, RZ ;  /* 0x0000000e05007224 */ /* 0x080fe200078e02ff */
[----:B------:R-:W1:Y:S01]  /*8750*/  LDC R8, c[0x0][0x608] ;  /* 0x00018200ff087b82 */ /* 0x000e620000000800 */
[----:B------:R-:W-:-:S04]  /*8760*/  IMAD.WIDE.U32 R4, R3, R14, R16 ;  /* 0x0000000e03047225 */ /* 0x000fc800078e0010 */
[----:B------:R-:W-:Y:S01]  /*8770*/  IMAD R3, R3, R15, R0 ;  /* 0x0000000f03037224 */ /* 0x000fe200078e0200 */
[----:B------:R-:W-:Y:S02]  /*8780*/  I2FP.F32.U32 R0, R24 ;  /* 0x0000001800007245 */ /* 0x000fe40000201000 */
[----:B------:R-:W2:Y:S01]  /*8790*/  LDC R26, c[0x0][0x658] ;  /* 0x00019600ff1a7b82 */ /* 0x000ea20000000800 */
[----:B------:R-:W-:Y:S01]  /*87a0*/  IMAD.IADD R3, R5, 0x1, R3 ;  /* 0x0000000105037824 */ /* 0x000fe200078e0203 */
[----:B---3--:R-:W-:Y:S01]  /*87b0*/  ISETP.NE.U32.AND P0, PT, R28, RZ, PT ;  /* 0x000000ff1c00720c */ /* 0x008fe20003f05070 */
[----:B------:R-:W-:Y:S01]  /*87c0*/  FMUL R0, R0, UR4 ;  /* 0x0000000400007c20 */ /* 0x000fe20008400000 */
[----:B------:R-:W-:Y:S02]  /*87d0*/  IMAD.MOV.U32 R5, RZ, RZ, -0x1 ;  /* 0xffffffffff057424 */ /* 0x000fe400078e00ff */
[----:B------:R-:W-:Y:S01]  /*87e0*/  ISETP.NE.AND.EX P0, PT, R29, RZ, PT, P0 ;  /* 0x000000ff1d00720c */ /* 0x000fe20003f05300 */
[----:B------:R3:W4:Y:S01]  /*87f0*/  F2I.U32.TRUNC.NTZ R13, R0 ;  /* 0x00000000000d7305 */ /* 0x000722000020f000 */
[----:B------:R-:W3:Y:S01]  /*8800*/  LDC R15, c[0x0][0x148] ;  /* 0x00005200ff0f7b82 */ /* 0x000ee20000000800 */
[----:B0-----:R-:W-:-:S02]  /*8810*/  SHF.R.U64 R12, R4, R6, R3 ;  /* 0x00000006040c7219 */ /* 0x001fc40000001203 */
[----:B------:R-:W-:-:S05]  /*8820*/  SHF.R.U32.HI R3, RZ, R6, R3 ;  /* 0x00000006ff037219 */ /* 0x000fca0000011603 */
[----:B------:R-:W0:Y:S01]  /*8830*/  LDC R20, c[0x0][0x600] ;  /* 0x00018000ff147b82 */ /* 0x000e220000000800 */
[-CC-:B-1----:R-:W-:Y:S02]  /*8840*/  SHF.R.U64 R10, R12, R8.reuse, R3.reuse ;  /* 0x000000080c0a7219 */ /* 0x182fe40000001203 */
[----:B------:R-:W-:-:S05]  /*8850*/  SHF.R.U32.HI R3, RZ, R8, R3 ;  /* 0x00000008ff037219 */ /* 0x000fca0000011603 */
[----:B------:R-:W1:Y:S01]  /*8860*/  LDC R27, c[0x0][0x648] ;  /* 0x00019200ff1b7b82 */ /* 0x000e620000000800 */
[-C--:B--2---:R-:W-:Y:S02]  /*8870*/  SHF.L.U32 R4, R5, R26.reuse, RZ ;  /* 0x0000001a05047219 */ /* 0x084fe400000006ff */
[-CC-:B------:R-:W-:Y:S02]  /*8880*/  SHF.R.U64 R14, R10, R26.reuse, R3.reuse ;  /* 0x0000001a0a0e7219 */ /* 0x180fe40000001203 */
[----:B------:R-:W-:Y:S02]  /*8890*/  SHF.R.U32.HI R5, RZ, R26, R3 ;  /* 0x0000001aff057219 */ /* 0x000fe40000011603 */
[----:B------:R-:W-:Y:S01]  /*88a0*/  LOP3.LUT R25, RZ, R4, RZ, 0x33, !PT ;  /* 0x00000004ff197212 */ /* 0x000fe200078e33ff */
[----:B------:R-:W2:Y:S01]  /*88b0*/  LDC R30, c[0x0][0x638] ;  /* 0x00018e00ff1e7b82 */ /* 0x000ea20000000800 */
[----:B------:R-:W-:Y:S01]  /*88c0*/  SHF.L.U32 R26, R7, R26, RZ ;  /* 0x0000001a071a7219 */ /* 0x000fe200000006ff */
[----:B------:R-:W-:-:S06]  /*88d0*/  IMAD.MOV.U32 R4, RZ, RZ, R14 ;  /* 0x000000ffff047224 */ /* 0x000fcc00078e000e */
[----:B------:R-:W0:Y:S01]  /*88e0*/  LDC R31, c[0x0][0x610] ;  /* 0x00018400ff1f7b82 */ /* 0x000e220000000800 */
[----:B----4-:R-:W-:Y:S05]  /*88f0*/  @!P0 BRA `(.L_x_296) ;  /* 0x0000000000288947 */ /* 0x010fea0003800000 */
        /* <DEDUP_REMOVED lines=10> */
.L_x_296:
[----:B------:R-:W-:Y:S01]  /*89a0*/  ISETP.NE.AND P0, PT, R2, 0x1, PT ;  /* 0x000000010200780c */ /* 0x000fe20003f05270 */
[----:B0-----:R-:W-:Y:S01]  /*89b0*/  VIADD R7, R20, 0xffffffff ;  /* 0xffffffff14077836 */ /* 0x001fe20000000000 */
[----:B-1-3--:R-:W-:Y:S01]  /*89c0*/  SHF.R.U64 R0, R4, R27, R5 ;  /* 0x0000001b04007219 */ /* 0x00afe20000001205 */
[----:B------:R-:W-:Y:S01]  /*89d0*/  IMAD.MOV R13, RZ, RZ, -R13 ;  /* 0x000000ffff0d7224 */ /* 0x000fe200078e0a0d */
[----:B------:R-:W-:Y:S01]  /*89e0*/  LOP3.LUT R5, R10, R25, RZ, 0xc0, !PT ;  /* 0x000000190a057212 */ /* 0x000fe200078ec0ff */
[----:B------:R-:W-:Y:S01]  /*89f0*/  IMAD.MOV.U32 R4, RZ, RZ, 0x1 ;  /* 0x00000001ff047424 */ /* 0x000fe200078e00ff */
[----:B------:R-:W-:Y:S01]  /*8a00*/  LOP3.LUT R12, R12, R7, RZ, 0xc0, !PT ;  /* 0x000000070c0c7212 */ /* 0x000fe200078ec0ff */
[----:B------:R-:W-:Y:S02]  /*8a10*/  IMAD.MOV R3, RZ, RZ, -R0 ;  /* 0x000000ffff037224 */ /* 0x000fe400078e0a00 */
[----:B------:R-:W-:Y:S02]  /*8a20*/  IMAD R0, R26, R0, R5 ;  /* 0x000000001a007224 */ /* 0x000fe400078e0205 */
[----:B--2---:R-:W-:-:S02]  /*8a30*/  IMAD R3, R3, R30, R14 ;  /* 0x0000001e03037224 */ /* 0x004fc400078e020e */
[----:B------:R-:W-:Y:S02]  /*8a40*/  @P0 IMAD R21, R15, R13, R24 ;  /* 0x0000000d0f150224 */ /* 0x000fe400078e0218 */
[----:B------:R-:W-:Y:S01]  /*8a50*/  IMAD R5, R3, R20, R12 ;  /* 0x0000001403057224 */ /* 0x000fe200078e020c */
[----:B------:R-:W-:Y:S01]  /*8a60*/  PRMT R3, R4, 0x7610, R3 ;  /* 0x0000761004037816 */ /* 0x000fe20000000003 */
[----:B------:R-:W-:-:S05]  /*8a70*/  IMAD R0, R0, R31, R21 ;  /* 0x0000001f00007224 */ /* 0x000fca00078e0215 */
[----:B------:R-:W-:Y:S02]  /*8a80*/  SEL R152, R5, R0, !P0 ;  /* 0x0000000005987207 */ /* 0x000fe40004000000 */
[----:B------:R-:W-:-:S07]  /*8a90*/  SEL R0, R0, R5, !P0 ;  /* 0x0000000500007207 */ /* 0x000fce0004000000 */
.L_x_294:
[----:B------:R-:W-:Y:S01]  /*8aa0*/  LOP3.LUT P0, RZ, R3, 0xff, RZ, 0xc0, !PT ;  /* 0x000000ff03ff7812 */ /* 0x000fe2000780c0ff */
[----:B------:R-:W-:-:S12]  /*8ab0*/  IMAD.MOV.U32 R153, RZ, RZ, R0 ;  /* 0x000000ffff997224 */ /* 0x000fd800078e0000 */
[----:B------:R-:W-:Y:S05]  /*8ac0*/  @P0 BRA `(.L_x_297) ;  /* 0xffffff8400e00947 */ /* 0x000fea000383ffff */
[----:B------:R-:W-:Y:S05]  /*8ad0*/  EXIT ;  /* 0x000000000000794d */ /* 0x000fea0003800000 */
.L_x_8:
[----:B0-----:R-:W-:Y:S01]  /*8ae0*/  ULDC.64 UR4, c[0x0][0x650] ;  /* 0x0001940000047ab9 */ /* 0x001fe20000000a00 */
        /* <DEDUP_REMOVED lines=25> */
.L_x_299:
[----:B------:R-:W0:Y:S01]  /*8c80*/  LDC.64 R26, c[0x0][0x640] ;  /* 0x00019000ff1a7b82 */ /* 0x000e220000000a00 */
[-CC-:B------:R-:W-:Y:S01]  /*8c90*/  SHF.R.U64 R21, R12, R8.reuse, R13.reuse ;  /* 0x000000080c157219 */ /* 0x180fe2000000120d */
[----:B------:R-:W-:Y:S01]  /*8ca0*/  IMAD.MOV.U32 R30, RZ, RZ, 0x1 ;  /* 0x00000001ff1e7424 */ /* 0x000fe200078e00ff */
[----:B------:R-:W-:Y:S02]  /*8cb0*/  SHF.R.U32.HI R6, RZ, R8, R13 ;  /* 0x00000008ff067219 */ /* 0x000fe4000001160d */
[----:B------:R-:W-:-:S03]  /*8cc0*/  IADD3 R11, P0, RZ, -R21, RZ ;  /* 0x80000015ff0b7210 */ /* 0x000fc60007f1e0ff */
[----:B------:R-:W1:Y:S02]  /*8cd0*/  LDC R10, c[0x0][0x618] ;  /* 0x00018600ff0a7b82 */ /* 0x000e640000000800 */
[----:B------:R-:W-:-:S04]  /*8ce0*/  IMAD.X R7, RZ, RZ, ~R6, P0 ;  /* 0x000000ffff077224 */ /* 0x000fc800000e0e06 */
[-C--:B------:R-:W-:Y:S02]  /*8cf0*/  IMAD R8, R7, R22.reuse, RZ ;  /* 0x0000001607087224 */ /* 0x080fe400078e02ff */
[----:B------:R-:W2:Y:S01]  /*8d00*/  LDC R12, c[0x0][0x608] ;  /* 0x00018200ff0c7b82 */ /* 0x000ea20000000800 */
[----:B------:R-:W-:-:S04]  /*8d10*/  IMAD.WIDE.U32 R6, R11, R22, R16 ;  /* 0x000000160b067225 */ /* 0x000fc800078e0010 */
[----:B------:R-:W-:-:S03]  /*8d20*/  IMAD R11, R11, R23, R8 ;  /* 0x000000170b0b7224 */ /* 0x000fc600078e0208 */
[----:B------:R-:W3:Y:S01]  /*8d30*/  LDC R25, c[0x0][0x658] ;  /* 0x00019600ff197b82 */ /* 0x000ee20000000800 */
[----:B------:R-:W-:Y:S01]  /*8d40*/  IMAD.IADD R7, R7, 0x1, R11 ;  /* 0x0000000107077824 */ /* 0x000fe200078e020b */
[----:B0-----:R-:W-:-:S04]  /*8d50*/  ISETP.NE.U32.AND P0, PT, R26, RZ, PT ;  /* 0x000000ff1a00720c */ /* 0x001fc80003f05070 */
[----:B------:R-:W-:Y:S02]  /*8d60*/  ISETP.NE.AND.EX P0, PT, R27, RZ, PT, P0 ;  /* 0x000000ff1b00720c */ /* 0x000fe40003f05300 */
[----:B------:R-:W0:Y:S01]  /*8d70*/  LDC R22, c[0x0][0x600] ;  /* 0x00018000ff167b82 */ /* 0x000e220000000800 */
[-CC-:B-1----:R-:W-:Y:S02]  /*8d80*/  SHF.R.U64 R8, R6, R10.reuse, R7.reuse ;  /* 0x0000000a06087219 */ /* 0x182fe40000001207 */
[----:B------:R-:W-:Y:S01]  /*8d90*/  SHF.R.U32.HI R7, RZ, R10, R7 ;  /* 0x0000000aff077219 */ /* 0x000fe20000011607 */
[----:B------:R-:W-:-:S04]  /*8da0*/  IMAD.MOV.U32 R10, RZ, RZ, -0x1 ;  /* 0xffffffffff0a7424 */ /* 0x000fc800078e00ff */
        /* <DEDUP_REMOVED lines=21> */
.L_x_300:
[----:B------:R-:W-:Y:S01]  /*8f00*/  ISETP.NE.AND P0, PT, R2, 0x1, PT ;  /* 0x000000010200780c */ /* 0x000fe20003f05270 */
[----:B0-----:R-:W-:Y:S01]  /*8f10*/  VIADD R11, R22, 0xffffffff ;  /* 0xffffffff160b7836 */ /* 0x001fe20000000000 */
[----:B-1----:R-:W-:Y:S02]  /*8f20*/  SHF.R.U64 R6, R6, R24, R7 ;  /* 0x0000001806067219 */ /* 0x002fe40000001207 */
[----:B------:R-:W-:Y:S02]  /*8f30*/  SHF.L.U32 R30, R30, R25, RZ ;  /* 0x000000191e1e7219 */ /* 0x000fe400000006ff */
[----:B------:R-:W-:Y:S01]  /*8f40*/  LOP3.LUT R5, R23, R32, RZ, 0xc0, !PT ;  /* 0x0000002017057212 */ /* 0x000fe200078ec0ff */
[----:B------:R-:W-:-:S04]  /*8f50*/  IMAD.MOV R7, RZ, RZ, -R6 ;  /* 0x000000ffff077224 */ /* 0x000fc800078e0a06 */
[----:B------:R-:W-:Y:S01]  /*8f60*/  IMAD R6, R30, R6, R5 ;  /* 0x000000061e067224 */ /* 0x000fe200078e0205 */
[----:B------:R-:W-:Y:S01]  /*8f70*/  LOP3.LUT R5, R8, R11, RZ, 0xc0, !PT ;  /* 0x0000000b08057212 */ /* 0x000fe200078ec0ff */
[----:B------:R-:W-:Y:S02]  /*8f80*/  @P0 IMAD R3, R9, R14, R4 ;  /* 0x0000000e09030224 */ /* 0x000fe400078e0204 */
[----:B--2---:R-:W-:Y:S02]  /*8f90*/  IMAD R4, R7, R28, R20 ;  /* 0x0000001c07047224 */ /* 0x004fe400078e0214 */
[----:B---3--:R-:W-:Y:S02]  /*8fa0*/  IMAD R3, R6, R29, R3 ;  /* 0x0000001d06037224 */ /* 0x008fe400078e0203 */
[----:B------:R-:W-:Y:S02]  /*8fb0*/  IMAD R4, R4, R22, R5 ;  /* 0x0000001604047224 */ /* 0x000fe400078e0205 */
[----:B------:R-:W-:-:S02]  /*8fc0*/  IMAD.MOV.U32 R8, RZ, RZ, 0x1 ;  /* 0x00000001ff087424 */ /* 0x000fc400078e00ff */
[----:B------:R-:W-:Y:S01]  /*8fd0*/  IMAD.MOV.U32 R6, RZ, RZ, R21 ;  /* 0x000000ffff067224 */ /* 0x000fe200078e0015 */
[----:B------:R-:W-:Y:S02]  /*8fe0*/  SEL R7, R4, R3, !P0 ;  /* 0x0000000304077207 */ /* 0x000fe40004000000 */
[----:B------:R-:W-:-:S07]  /*8ff0*/  SEL R20, R3, R4, !P0 ;  /* 0x0000000403147207 */ /* 0x000fce0004000000 */
.L_x_298:
[----:B------:R-:W-:-:S08]  /*9000*/  NOP ;  /* 0x0000000000007918 */ /* 0x000fd00000000000 */
[----:B------:R-:W0:-:S00]  /*9010*/  USETMAXREG.DEALLOC.CTAPOOL 0x28 ;  /* 0x00000028000079c8 */ /* 0x000e0000080e0500 */
[----:B0-----:R-:W-:-:S13]  /*9020*/  ISETP.NE.AND P0, PT, R0, RZ, PT ;  /* 0x000000ff0000720c */ /* 0x001fda0003f05270 */
[----:B------:R-:W-:Y:S05]  /*9030*/  @P0 EXIT ;  /* 0x000000000000094d */ /* 0x000fea0003800000 */
[----:B------:R-:W-:Y:S01]  /*9040*/  LOP3.LUT P0, RZ, R8, 0xff, RZ, 0xc0, !PT ;  /* 0x000000ff08ff7812 */ /* 0x000fe2000780c0ff */
[----:B------:R-:W-:Y:S02]  /*9050*/  IMAD.MOV.U32 R0, RZ, RZ, 0x1 ;  /* 0x00000001ff007424 */ /* 0x000fe400078e00ff */
[----:B------:R-:W-:-:S10]  /*9060*/  IMAD.MOV.U32 R3, RZ, RZ, RZ ;  /* 0x000000ffff037224 */ /* 0x000fd400078e00ff */
[----:B------:R-:W-:Y:S05]  /*9070*/  @!P0 BRA `(.L_x_301) ;  /* 0x0000000c00448947 */ /* 0x000fea0003800000 */
[----:B------:R-:W0:Y:S01]  /*9080*/  LDC R0, c[0x0][0x28c] ;  /* 0x0000a300ff007b82 */ /* 0x000e220000000800 */
[----:B------:R-:W-:Y:S01]  /*9090*/  ULDC UR5, c[0x0][0x658] ;  /* 0x0001960000057ab9 */ /* 0x000fe20000000800 */
[----:B------:R-:W-:Y:S01]  /*90a0*/  UMOV UR7, 0xffffffff ;  /* 0xffffffff00077882 */ /* 0x000fe20000000000 */
[----:B------:R-:W-:Y:S01]  /*90b0*/  ULDC UR6, c[0x0][0xc] ;  /* 0x0000030000067ab9 */ /* 0x000fe20000000800 */
[----:B------:R-:W-:Y:S01]  /*90c0*/  USHF.L.U32 UR8, UR7, UR5, URZ ;  /* 0x0000000507087299 */ /* 0x000fe2000800063f */
[----:B------:R-:W-:Y:S01]  /*90d0*/  BSSY B0, `(.L_x_301) ;  /* 0x00000cb000007945 */ /* 0x000fe20003800000 */
[----:B------:R-:W-:Y:S01]  /*90e0*/  UMOV UR9, 0x1 ;  /* 0x0000000100097882 */ /* 0x000fe20000000000 */
[----:B------:R-:W-:Y:S01]  /*90f0*/  ULDC UR7, c[0x0][0x10] ;  /* 0x0000040000077ab9 */ /* 0x000fe20000000800 */
[----:B------:R-:W1:Y:S01]  /*9100*/  S2UR UR10, SR_CgaCtaId ;  /* 0x00000000000a79c3 */ /* 0x000e620000008800 */
[----:B------:R-:W-:Y:S01]  /*9110*/  UIMAD.WIDE.U32 UR6, UR6, UR7, URZ ;  /* 0x00000007060672a5 */ /* 0x000fe2000f8e003f */
[----:B------:R-:W-:Y:S01]  /*9120*/  IMAD.MOV.U32 R11, RZ, RZ, 0x1 ;  /* 0x00000001ff0b7424 */ /* 0x000fe200078e00ff */
[----:B------:R-:W-:Y:S01]  /*9130*/  USHF.L.U32 UR17, UR9, UR5, URZ ;  /* 0x0000000509117299 */ /* 0x000fe2000800063f */
[----:B------:R-:W-:Y:S01]  /*9140*/  LOP3.LUT R8, R19, 0x2, RZ, 0xfc, !PT ;  /* 0x0000000213087812 */ /* 0x000fe200078efcff */
[----:B------:R-:W-:Y:S01]  /*9150*/  ULDC UR4, c[0x0][0x600] ;  /* 0x0001800000047ab9 */ /* 0x000fe20000000800 */
[----:B------:R-:W-:Y:S01]  /*9160*/  ULDC UR5, c[0x0][0x14] ;  /* 0x0000050000057ab9 */ /* 0x000fe20000000800 */
[----:B------:R-:W-:-:S02]  /*9170*/  UIADD3 UR4, UR4, -0x1, URZ ;  /* 0xffffffff04047890 */ /* 0x000fc4000fffe03f */
[----:B------:R-:W-:Y:S02]  /*9180*/  UIMAD.WIDE.U32 UR22, UR6, UR5, URZ ;  /* 0x00000005061672a5 */ /* 0x000fe4000f8e003f */
[----:B------:R-:W-:Y:S02]  /*9190*/  UIMAD UR13, UR7, UR5, URZ ;  /* 0x00000005070d72a4 */ /* 0x000fe4000f8e023f */
[----:B------:R-:W-:Y:S02]  /*91a0*/  ULOP3.LUT UR16, URZ, UR8, URZ, 0x33, !UPT ;  /* 0x000000083f107292 */ /* 0x000fe4000f8e333f */
[----:B------:R-:W-:Y:S01]  /*91b0*/  UIADD3 UR13, UR23, UR13, URZ ;  /* 0x0000000d170d7290 */ /* 0x000fe2000fffe03f */
[----:B0-----:R-:W-:Y:S01]  /*91c0*/  VIADD R0, R0, 0x3f ;  /* 0x0000003f00007836 */ /* 0x001fe20000000000 */
[----:B------:R-:W-:-:S04]  /*91d0*/  ULDC.64 UR24, c[0x0][0x198] ;  /* 0x0000660000187ab9 */ /* 0x000fc80000000a00 */
[----:B------:R-:W-:Y:S01]  /*91e0*/  SHF.R.S32.HI R3, RZ, 0x1f, R0 ;  /* 0x0000001fff037819 */ /* 0x000fe20000011400 */
[----:B-1----:R-:W-:-:S03]  /*91f0*/  IMAD.U32 R9, RZ, RZ, UR10 ;  /* 0x0000000aff097e24 */ /* 0x002fc6000f8e00ff */
[----:B------:R-:W-:Y:S01]  /*9200*/  LEA.HI R3, R3, R0, RZ, 0x6 ;  /* 0x0000000003037211 */ /* 0x000fe200078f30ff */
[----:B------:R-:W-:-:S03]  /*9210*/  IMAD.MOV.U32 R0, RZ, RZ, 0x1 ;  /* 0x00000001ff007424 */ /* 0x000fc600078e00ff */
[----:B------:R-:W-:Y:S01]  /*9220*/  SHF.R.S32.HI R10, RZ, 0x6, R3 ;  /* 0x00000006ff0a7819 */ /* 0x000fe20000011403 */
[----:B------:R-:W-:Y:S01]  /*9230*/  IMAD.MOV.U32 R3, RZ, RZ, RZ ;  /* 0x000000ffff037224 */ /* 0x000fe200078e00ff */
[----:B------:R-:W-:-:S03]  /*9240*/  LEA R12, R9, 0x180, 0xd ;  /* 0x00000180090c7811 */ /* 0x000fc600078e68ff */
[----:B------:R-:W-:-:S07]  /*9250*/  VIADD R13, R10, 0x1 ;  /* 0x000000010a0d7836 */ /* 0x000fce0000000000 */
.L_x_312:
[----:B------:R-:W-:-:S03]  /*9260*/  UMOV UR5, 0xffffffff ;  /* 0xffffffff00057882 */ /* 0x000fc60000000000 */
[----:B------:R-:W-:Y:S05]  /*9270*/  BRA.DIV UR5, `(.L_x_302) ;  /* 0x0000001205607947 */ /* 0x000fea000b800000 */
[----:B------:R-:W-:-:S13]  /*9280*/  ELECT P6, URZ, PT ;  /* 0x00000000003f782f */ /* 0x000fda00038c0000 */
.L_x_328:
[----:B------:R-:W0:Y:S01]  /*9290*/  LDC R4, c[0x0][0x28c] ;  /* 0x0000a300ff047b82 */ /* 0x000e220000000800 */
[----:B------:R-:W-:Y:S01]  /*92a0*/  BSSY B1, `(.L_x_303) ;  /* 0x000003a000017945 */ /* 0x000fe20003800000 */
[----:B0-----:R-:W-:-:S13]  /*92b0*/  ISETP.LT.OR P6, PT, R4, 0x1, !P6 ;  /* 0x000000010400780c */ /* 0x001fda00077c1670 */
[----:B------:R-:W-:Y:S05]  /*92c0*/  @P6 BRA `(.L_x_304) ;  /* 0x0000000000dc6947 */ /* 0x000fea0003800000 */
[----:B------:R-:W-:Y:S02]  /*92d0*/  IMAD R20, R20, 0x2, R9 ;  /* 0x0000000214147824 */ /* 0x000fe400078e0209 */
[----:B------:R-:W-:Y:S02]  /*92e0*/  IMAD.SHL.U32 R21, R7, 0x80, RZ ;  /* 0x0000008007157824 */ /* 0x000fe400078e00ff */
[----:B------:R-:W-:Y:S02]  /*92f0*/  IMAD.MOV.U32 R24, RZ, RZ, RZ ;  /* 0x000000ffff187224 */ /* 0x000fe400078e00ff */
[----:B------:R-:W-:Y:S02]  /*9300*/  IMAD.MOV.U32 R4, RZ, RZ, R13 ;  /* 0x000000ffff047224 */ /* 0x000fe400078e000d */
[----:B------:R-:W-:Y:S02]  /*9310*/  IMAD.MOV.U32 R5, RZ, RZ, R0 ;  /* 0x000000ffff057224 */ /* 0x000fe400078e0000 */
[----:B------:R-:W-:-:S02]  /*9320*/  IMAD.MOV.U32 R7, RZ, RZ, R3 ;  /* 0x000000ffff077224 */ /* 0x000fc400078e0003 */
[----:B------:R-:W-:-:S07]  /*9330*/  IMAD.SHL.U32 R20, R20, 0x80, RZ ;  /* 0x0000008014147824 */ /* 0x000fce00078e00ff */
.L_x_307:
[----:B------:R-:W0:Y:S01]  /*9340*/  S2UR UR5, SR_CgaCtaId ;  /* 0x00000000000579c3 */ /* 0x000e220000008800 */
[----:B------:R-:W-:Y:S02]  /*9350*/  MOV R14, 0x400 ;  /* 0x00000400000e7802 */ /* 0x000fe40000000f00 */
[----:B------:R-:W-:-:S13]  /*9360*/  LOP3.LUT P1, RZ, R18, 0x7f, RZ, 0xc0, !PT ;  /* 0x0000007f12ff7812 */ /* 0x000fda000782c0ff */
[----:B------:R-:W1:Y:S01]  /*9370*/  @!P1 LDC R15, c[0x0][0x500] ;  /* 0x00014000ff0f9b82 */ /* 0x000e620000000800 */
[----:B0-----:R-:W-:-:S05]  /*9380*/  IMAD.U32 R9, RZ, RZ, UR5 ;  /* 0x00000005ff097e24 */ /* 0x001fca000f8e00ff */
[----:B------:R-:W-:Y:S02]  /*9390*/  LEA R22, R9, R14, 0x18 ;  /* 0x0000000e09167211 */ /* 0x000fe400078ec0ff */
[----:B------:R-:W-:-:S03]  /*93a0*/  SHF.L.U32 R14, R5, 0x1f, RZ ;  /* 0x0000001f050e7819 */ /* 0x000fc600000006ff */
[----:B------:R-:W-:-:S04]  /*93b0*/  IMAD R23, R7, 0x8, R22 ;  /* 0x0000000807177824 */ /* 0x000fc800078e0216 */
[----:B------:R-:W0:Y:S02]  /*93c0*/  SYNCS.PHASECHK.TRANS64.TRYWAIT P0, [R23+URZ+0x48], R14 ;  /* 0x0000480e170075a7 */ /* 0x000e24000800017f */
[----:B01----:R-:W-:Y:S05]  /*93d0*/  @!P0 BRA `(.L_x_305) ;  /* 0x0000001000288947 */ /* 0x003fea0003800000 */
.L_x_329:
[----:B0-----:R-:W-:Y:S01]  /*93e0*/  PRMT R14, R8, 0x9910, RZ ;  /* 0x00009910080e7816 */ /* 0x001fe200000000ff */
[----:B------:R0:W-:Y:S03]  /*93f0*/  @!P1 SYNCS.ARRIVE.TRANS64 RZ, [R23+URZ], R15 ;  /* 0x0000000f17ff99a7 */ /* 0x0001e6000800003f */
[----:B------:R-:W-:-:S13]  /*9400*/  ISETP.NE.AND P0, PT, R14, 0x2, PT ;  /* 0x000000020e00780c */ /* 0x000fda0003f05270 */
[----:B0-----:R-:W-:Y:S05]  /*9410*/  @P0 BRA `(.L_x_306) ;  /* 0x0000000000040947 */ /* 0x001fea0003800000 */
[----:B------:R-:W-:Y:S01]  /*9420*/  BPT.TRAP 0x1 ;  /* 0x000000040000795c */ /* 0x000fe20000300000 */
.L_x_306:
[C---:B------:R-:W-:Y:S01]  /*9430*/  IMAD R14, R7.reuse, 0x4000, R12 ;  /* 0x00004000070e7824 */ /* 0x040fe200078e020c */
[----:B------:R-:W-:Y:S01]  /*9440*/  R2UR UR8, R22 ;  /* 0x00000000160872ca */ /* 0x000fe200000e0000 */
[----:B------:R-:W-:Y:S01]  /*9450*/  IMAD R22, R7, 0x2000, R22 ;  /* 0x0000200007167824 */ /* 0x000fe200078e0216 */
[----:B------:R-:W-:Y:S01]  /*9460*/  R2UR UR18, R20 ;  /* 0x00000000141272ca */ /* 0x000fe200000e0000 */
[----:B------:R-:W-:Y:S01]  /*9470*/  VIADD R4, R4, 0xffffffff ;  /* 0xffffffff04047836 */ /* 0x000fe20000000000 */
[----:B------:R-:W-:Y:S01]  /*9480*/  R2UR UR5, R14 ;  /* 0x000000000e0572ca */ /* 0x000fe200000e0000 */
[----:B------:R-:W-:Y:S01]  /*9490*/  UIADD3 UR6, UP0, UR24, 0xf0, URZ ;  /* 0x000000f018067890 */ /* 0x000fe2000ff1e03f */
[----:B------:R-:W-:Y:S01]  /*94a0*/  R2UR UR11, R22 ;  /* 0x00000000160b72ca */ /* 0x000fe200000e0000 */
[----:B------:R-:W-:Y:S01]  /*94b0*/  UIADD3 UR26, UP1, UR24, 0x1f0, URZ ;  /* 0x000001f0181a7890 */ /* 0x000fe2000ff3e03f */
[----:B------:R-:W-:Y:S01]  /*94c0*/  R2UR UR9, R23 ;  /* 0x00000000170972ca */ /* 0x000fe200000e0000 */
[----:B------:R-:W-:Y:S01]  /*94d0*/  UIADD3.X UR7, URZ, UR25, URZ, UP0, !UPT ;  /* 0x000000193f077290 */ /* 0x000fe200087fe43f */
[----:B------:R-:W-:Y:S01]  /*94e0*/  R2UR UR10, R24 ;  /* 0x00000000180a72ca */ /* 0x000fe200000e0000 */
[----:B------:R-:W-:Y:S01]  /*94f0*/  VIADD R7, R7, 0x1 ;  /* 0x0000000107077836 */ /* 0x000fe20000000000 */
[----:B------:R-:W-:Y:S01]  /*9500*/  R2UR UR12, R6 ;  /* 0x00000000060c72ca */ /* 0x000fe200000e0000 */
[----:B------:R-:W-:Y:S01]  /*9510*/  UIADD3.X UR27, URZ, UR25, URZ, UP1, !UPT ;  /* 0x000000193f1b7290 */ /* 0x000fe20008ffe43f */
[----:B------:R-:W-:Y:S01]  /*9520*/  R2UR UR19, R21 ;  /* 0x00000000151372ca */ /* 0x000fe200000e0000 */
[----:B------:R-:W-:Y:S01]  /*9530*/  UMOV UR20, 0x30000 ;  /* 0x0003000000147882 */ /* 0x000fe20000000000 */
[----:B------:R-:W-:Y:S01]  /*9540*/  ISETP.GT.AND P1, PT, R4, 0x1, PT ;  /* 0x000000010400780c */ /* 0x000fe20003f24270 */
[----:B------:R-:W-:Y:S01]  /*9550*/  UIADD3 UR8, UR8, UR5, URZ ;  /* 0x0000000508087290 */ /* 0x000fe2000fffe03f */
[----:B------:R-:W-:Y:S01]  /*9560*/  ISETP.NE.AND P0, PT, R7, 0x9, PT ;  /* 0x000000090700780c */ /* 0x000fe20003f05270 */
[----:B------:R-:W-:Y:S01]  /*9570*/  UIADD3 UR5, UR11, 0x24180, URZ ;  /* 0x000241800b057890 */ /* 0x000fe2000fffe03f */
[----:B------:R-:W-:Y:S01]  /*9580*/  VIADD R24, R24, 0x40 ;  /* 0x0000004018187836 */ /* 0x000fe20000000000 */
[----:B------:R-:W-:Y:S01]  /*9590*/  UMOV UR14, 0x0 ;  /* 0x00000000000e7882 */ /* 0x000fe20000000000 */
[----:B------:R-:W-:Y:S01]  /*95a0*/  UMOV UR15, 0x10000000 ;  /* 0x10000000000f7882 */ /* 0x000fe20000000000 */
[----:B------:R-:W-:Y:S01]  /*95b0*/  UMOV UR11, UR18 ;  /* 0x00000012000b7c82 */ /* 0x000fe20008000000 */
[----:B------:R-:W-:-:S02]  /*95c0*/  SEL R14, RZ, 0x1, P0 ;  /* 0x00000001ff0e7807 */ /* 0x000fc40000000000 */
[----:B------:R0:W-:Y:S01]  /*95d0*/  UTMALDG.3D.MULTICAST [UR8], [UR6], UR20, desc[UR14] ;  /* 0x00000e08060073b4 */ /* 0x0001e20008011814 */
[----:B------:R-:W-:Y:S02]  /*95e0*/  SEL R7, R7, RZ, P0 ;  /* 0x000000ff07077207 */ /* 0x000fe40000000000 */
[----:B------:R-:W-:Y:S01]  /*95f0*/  LOP3.LUT R5, R5, R14, RZ, 0x3c, !PT ;  /* 0x0000000e05057212 */ /* 0x000fe200078e3cff */
[----:B0-----:R-:W-:Y:S01]  /*9600*/  UMOV UR8, UR5 ;  /* 0x0000000500087c82 */ /* 0x001fe20008000000 */
[----:B------:R-:W-:Y:S02]  /*9610*/  UMOV UR11, UR19 ;  /* 0x00000013000b7c82 */ /* 0x000fe40008000000 */
[----:B------:R0:W-:Y:S02]  /*9620*/  UTMALDG.3D [UR8], [UR26], desc[UR14] ;  /* 0x00000e081a0075b4 */ /* 0x0001e40008011000 */
[----:B0-----:R-:W-:Y:S05]  /*9630*/  @P1 BRA `(.L_x_307) ;  /* 0xfffffffc00401947 */ /* 0x001fea000383ffff */
.L_x_304:
[----:B------:R-:W-:Y:S05]  /*9640*/  BSYNC B1 ;  /* 0x0000000000017941 */ /* 0x000fea0003800000 */
.L_x_303:
[----:B------:R-:W-:Y:S01]  /*9650*/  LOP3.LUT P1, RZ, R11, 0xff, RZ, 0xc0, !PT ;  /* 0x000000ff0bff7812 */ /* 0x000fe2000782c0ff */
[C---:B------:R-:W-:Y:S01]  /*9660*/  IMAD.IADD R6, R10.reuse, 0x1, R3 ;  /* 0x000000010a067824 */ /* 0x040fe200078e0203 */
[----:B------:R-:W-:Y:S01]  /*9670*/  ULDC.64 UR6, c[0x0][0x650] ;  /* 0x0001940000067ab9 */ /* 0x000fe20000000a00 */
[----:B------:R-:W-:Y:S01]  /*9680*/  ISETP.GE.U32.AND P2, PT, R10, 0x9, PT ;  /* 0x000000090a00780c */ /* 0x000fe20003f46070 */
[----:B------:R-:W-:Y:S01]  /*9690*/  BSSY B1, `(.L_x_308) ;  /* 0x000006c000017945 */ /* 0x000fe20003800000 */
[----:B------:R-:W-:Y:S01]  /*96a0*/  IMAD.MOV.U32 R20, RZ, RZ, -0x1 ;  /* 0xffffffffff147424 */ /* 0x000fe200078e00ff */
[----:B------:R-:W-:Y:S01]  /*96b0*/  ISETP.GT.U32.AND P0, PT, R6, 0x8, PT ;  /* 0x000000080600780c */ /* 0x000fe20003f04070 */
[----:B------:R-:W-:Y:S01]  /*96c0*/  IMAD.MOV.U32 R7, RZ, RZ, -0x1 ;  /* 0xffffffffff077424 */ /* 0x000fe200078e00ff */
[----:B------:R-:W-:Y:S02]  /*96d0*/  PRMT R11, RZ, 0x7610, R11 ;  /* 0x00007610ff0b7816 */ /* 0x000fe4000000000b */
[----:B------:R-:W-:-:S03]  /*96e0*/  ISETP.LT.U32.AND P0, PT, R10, 0x9, P0 ;  /* 0x000000090a00780c */ /* 0x000fc60000701070 */
[----:B------:R-:W0:Y:S01]  /*96f0*/  @P1 S2R R9, SR_CgaCtaId ;  /* 0x0000000000091919 */ /* 0x000e220000008800 */
[----:B------:R-:W-:-:S04]  /*9700*/  @P1 MOV R4, 0x400 ;  /* 0x0000040000041802 */ /* 0x000fc80000000f00 */
[----:B0-----:R-:W-:Y:S01]  /*9710*/  @P1 LEA R3, R9, R4, 0x18 ;  /* 0x0000000409031211 */ /* 0x001fe200078ec0ff */
[----:B------:R-:W-:-:S03]  /*9720*/  IMAD.WIDE.U32 R4, R6, 0x38e38e39, RZ ;  /* 0x38e38e3906047825 */ /* 0x000fc600078e00ff */
[----:B------:R0:W-:Y:S01]  /*9730*/  @P1 SYNCS.ARRIVE.TRANS64.A1T0 RZ, [R3+URZ+0xa8], RZ ;  /* 0x0000a8ff03ff19a7 */ /* 0x0001e2000810003f */
[----:B------:R-:W-:Y:S02]  /*9740*/  IADD3 R16, P1, R16, UR22, RZ ;  /* 0x0000001610107c10 */ /* 0x000fe4000ff3e0ff */
[----:B------:R-:W-:Y:S02]  /*9750*/  SHF.R.U32.HI R5, RZ, 0x1, R5 ;  /* 0x00000001ff057819 */ /* 0x000fe40000011605 */
[----:B------:R-:W-:Y:S02]  /*9760*/  IADD3.X R17, R17, UR13, RZ, P1, !PT ;  /* 0x0000000d11117c10 */ /* 0x000fe40008ffe4ff */
[----:B------:R-:W-:Y:S02]  /*9770*/  PRMT R4, RZ, 0x7610, R4 ;  /* 0x00007610ff047816 */ /* 0x000fe40000000004 */
[----:B0-----:R-:W-:Y:S02]  /*9780*/  SEL R3, RZ, 0x1, !P0 ;  /* 0x00000001ff037807 */ /* 0x001fe40004000000 */
[----:B------:R-:W-:-:S02]  /*9790*/  ISETP.GE.U32.AND P0, PT, R16, UR6, PT ;  /* 0x0000000610007c0c */ /* 0x000fc4000bf06070 */
[----:B------:R-:W-:Y:S01]  /*97a0*/  LOP3.LUT R0, R0, R3, RZ, 0x3c, !PT ;  /* 0x0000000300007212 */ /* 0x000fe200078e3cff */
[----:B------:R-:W-:Y:S01]  /*97b0*/  IMAD R3, R5, -0x9, R6 ;  /* 0xfffffff705037824 */ /* 0x000fe200078e0206 */
[----:B------:R-:W-:Y:S01]  /*97c0*/  ISETP.GE.U32.AND.EX P0, PT, R17, UR7, PT, P0 ;  /* 0x0000000711007c0c */ /* 0x000fe2000bf06100 */
[----:B------:R-:W-:Y:S01]  /*97d0*/  IMAD.MOV.U32 R6, RZ, RZ, -0x1 ;  /* 0xffffffffff067424 */ /* 0x000fe200078e00ff */
[----:B------:R-:W-:-:S11]  /*97e0*/  @P2 LOP3.LUT R0, R0, 0x1, R5, 0x78, !PT ;  /* 0x0000000100002812 */ /* 0x000fd600078e7805 */
[----:B------:R-:W-:Y:S05]  /*97f0*/  @P0 BRA `(.L_x_309) ;  /* 0x0000000400540947 */ /* 0x000fea0003800000 */
[----:B------:R-:W0:Y:S01]  /*9800*/  S2R R15, SR_CTAID.X ;  /* 0x00000000000f7919 */ /* 0x000e220000002500 */
[----:B------:R-:W-:Y:S01]  /*9810*/  ULDC.64 UR6, c[0x0][0x628] ;  /* 0x00018a0000067ab9 */ /* 0x000fe20000000a00 */
[----:B------:R-:W-:Y:S01]  /*9820*/  ULDC UR8, c[0x0][0x630] ;  /* 0x00018c0000087ab9 */ /* 0x000fe20000000800 */
[----:B------:R-:W-:Y:S01]  /*9830*/  ISETP.NE.U32.AND P0, PT, RZ, UR6, PT ;  /* 0x00000006ff007c0c */ /* 0x000fe2000bf05070 */
[----:B------:R-:W1:Y:S01]  /*9840*/  S2R R20, SR_CTAID.Y ;  /* 0x0000000000147919 */ /* 0x000e620000002600 */
[----:B------:R-:W-:Y:S01]  /*9850*/  ULDC UR9, c[0x0][0x150] ;  /* 0x0000540000097ab9 */ /* 0x000fe20000000800 */
[----:B------:R-:W-:Y:S01]  /*9860*/  IMAD.MOV.U32 R4, RZ, RZ, R16 ;  /* 0x000000ffff047224 */ /* 0x000fe200078e0010 */
[----:B------:R-:W-:Y:S01]  /*9870*/  ISETP.NE.AND.EX P0, PT, RZ, UR7, PT, P0 ;  /* 0x00000007ff007c0c */ /* 0x000fe2000bf05300 */
[----:B------:R-:W-:Y:S01]  /*9880*/  IMAD.MOV.U32 R5, RZ, RZ, R17 ;  /* 0x000000ffff057224 */ /* 0x000fe200078e0011 */
[----:B0-----:R-:W-:-:S11]  /*9890*/  I2FP.F32.U32 R22, R15 ;  /* 0x0000000f00167245 */ /* 0x001fd60000201000 */
[----:B------:R-:W-:Y:S05]  /*98a0*/  @!P0 BRA `(.L_x_310) ;  /* 0x0000000000288947 */ /* 0x000fea0003800000 */
[----:B------:R-:W-:Y:S02]  /*98b0*/  ULDC UR5, c[0x0][0x634] ;  /* 0x00018d0000057ab9 */ /* 0x000fe40000000800 */
[----:B------:R-:W-:-:S05]  /*98c0*/  IADD3 R5, P0, R16, UR5, RZ ;  /* 0x0000000510057c10 */ /* 0x000fca000ff1e0ff */
[----:B------:R-:W-:-:S04]  /*98d0*/  IMAD.X R21, RZ, RZ, R17, P0 ;  /* 0x000000ffff157224 */ /* 0x000fc800000e0611 */
[----:B------:R-:W-:-:S04]  /*98e0*/  IMAD.WIDE.U32 R6, R21, UR6, RZ ;  /* 0x0000000615067c25 */ /* 0x000fc8000f8e00ff */
[----:B------:R-:W-:-:S04]  /*98f0*/  IMAD.WIDE.U32 R6, P0, R5, UR7, R6 ;  /* 0x0000000705067c25 */ /* 0x000fc8000f800006 */
[----:B------:R-:W-:-:S04]  /*9900*/  IMAD.WIDE.U32 R4, R5, UR6, RZ ;  /* 0x0000000605047c25 */ /* 0x000fc8000f8e00ff */
[----:B------:R-:W-:Y:S01]  /*9910*/  IMAD.MOV.U32 R4, RZ, RZ, R7 ;  /* 0x000000ffff047224 */ /* 0x000fe200078e0007 */
[----:B------:R-:W-:Y:S01]  /*9920*/  IADD3 RZ, P1, R5, R6, RZ ;  /* 0x0000000605ff7210 */ /* 0x000fe20007f3e0ff */
[----:B------:R-:W-:-:S04]  /*9930*/  IMAD.X R5, RZ, RZ, RZ, P0 ;  /* 0x000000ffff057224 */ /* 0x000fc800000e06ff */
[----:B------:R-:W-:-:S08]  /*9940*/  IMAD.WIDE.U32.X R4, R21, UR7, R4, P1 ;  /* 0x0000000715047c25 */ /* 0x000fd000088e0404 */
.L_x_310:
[--C-:B------:R-:W-:Y:S01]  /*9950*/  SHF.R.U64 R14, R4, UR8, R5.reuse ;  /* 0x00000008040e7c19 */ /* 0x100fe20008001205 */
[----:B------:R-:W-:Y:S01]  /*9960*/  FMUL R22, R22, UR9 ;  /* 0x0000000916167c20 */ /* 0x000fe20008400000 */
[----:B------:R-:W-:Y:S01]  /*9970*/  SHF.R.U32.HI R4, RZ, UR8, R5 ;  /* 0x00000008ff047c19 */ /* 0x000fe20008011605 */
[----:B------:R-:W0:Y:S01]  /*9980*/  LDC R6, c[0x0][0x144] ;  /* 0x00005100ff067b82 */ /* 0x000e220000000800 */
[----:B------:R-:W-:Y:S01]  /*9990*/  IADD3 R5, P0, RZ, -R14, RZ ;  /* 0x8000000eff057210 */ /* 0x000fe20007f1e0ff */
[----:B------:R-:W-:Y:S01]  /*99a0*/  ULDC UR5, c[0x0][0x154] ;  /* 0x0000550000057ab9 */ /* 0x000fe20000000800 */
[----:B-1----:R-:W-:Y:S01]  /*99b0*/  I2FP.F32.U32 R7, R20 ;  /* 0x0000001400077245 */ /* 0x002fe20000201000 */
[----:B------:R-:W1:Y:S01]  /*99c0*/  F2I.U32.TRUNC.NTZ R22, R22 ;  /* 0x0000001600167305 */ /* 0x000e62000020f000 */
[----:B------:R-:W-:Y:S01]  /*99d0*/  ULDC.64 UR6, c[0x0][0x620] ;  /* 0x0001880000067ab9 */ /* 0x000fe20000000a00 */
[----:B------:R-:W-:Y:S01]  /*99e0*/  IMAD.X R4, RZ, RZ, ~R4, P0 ;  /* 0x000000ffff047224 */ /* 0x000fe200000e0e04 */
[----:B------:R-:W-:Y:S01]  /*99f0*/  ISETP.NE.AND P2, PT, R2, 0x1, PT ;  /* 0x000000010200780c */ /* 0x000fe20003f45270 */
[----:B------:R-:W-:Y:S01]  /*9a00*/  FMUL R23, R7, UR5 ;  /* 0x0000000507177c20 */ /* 0x000fe20008400000 */
[----:B------:R-:W2:Y:S01]  /*9a10*/  LDC R25, c[0x0][0x148] ;  /* 0x00005200ff197b82 */ /* 0x000ea20000000800 */
[----:B------:R-:W-:Y:S01]  /*9a20*/  IMAD R4, R4, UR6, RZ ;  /* 0x0000000604047c24 */ /* 0x000fe2000f8e02ff */
[----:B------:R-:W-:-:S03]  /*9a30*/  ULDC UR5, c[0x0][0x618] ;  /* 0x0001860000057ab9 */ /* 0x000fc60000000800 */
[----:B------:R-:W3:Y:S01]  /*9a40*/  F2I.U32.TRUNC.NTZ R23, R23 ;  /* 0x0000001700177305 */ /* 0x000ee2000020f000 */
[C---:B------:R-:W-:Y:S02]  /*9a50*/  IMAD R7, R5.reuse, UR7, R4 ;  /* 0x0000000705077c24 */ /* 0x040fe4000f8e0204 */
[----:B------:R-:W-:Y:S01]  /*9a60*/  IMAD.WIDE.U32 R4, R5, UR6, R16 ;  /* 0x0000000605047c25 */ /* 0x000fe2000f8e0010 */
[----:B------:R-:W-:Y:S02]  /*9a70*/  ULDC.64 UR6, c[0x0][0x640] ;  /* 0x0001900000067ab9 */ /* 0x000fe40000000a00 */
[----:B------:R-:W-:Y:S01]  /*9a80*/  ISETP.NE.U32.AND P0, PT, RZ, UR6, PT ;  /* 0x00000006ff007c0c */ /* 0x000fe2000bf05070 */
[----:B------:R-:W-:Y:S02]  /*9a90*/  IMAD.IADD R5, R5, 0x1, R7 ;  /* 0x0000000105057824 */ /* 0x000fe400078e0207 */
[----:B-1----:R-:W-:Y:S01]  /*9aa0*/  IMAD.MOV R22, RZ, RZ, -R22 ;  /* 0x000000ffff167224 */ /* 0x002fe200078e0a16 */
[----:B------:R-:W-:-:S02]  /*9ab0*/  ISETP.NE.AND.EX P0, PT, RZ, UR7, PT, P0 ;  /* 0x00000007ff007c0c */ /* 0x000fc4000bf05300 */
[----:B------:R-:W-:Y:S01]  /*9ac0*/  SHF.R.U64 R21, R4, UR5, R5 ;  /* 0x0000000504157c19 */ /* 0x000fe20008001205 */
[----:B0-----:R-:W-:Y:S01]  /*9ad0*/  IMAD R15, R6, R22, R15 ;  /* 0x00000016060f7224 */ /* 0x001fe200078e020f */
[----:B------:R-:W-:Y:S01]  /*9ae0*/  SHF.R.U32.HI R4, RZ, UR5, R5 ;  /* 0x00000005ff047c19 */ /* 0x000fe20008011605 */
[----:B------:R-:W-:Y:S01]  /*9af0*/  ULDC UR5, c[0x0][0x608] ;  /* 0x0001820000057ab9 */ /* 0x000fe20000000800 */
[----:B---3--:R-:W-:Y:S02]  /*9b00*/  IMAD.MOV R6, RZ, RZ, -R23 ;  /* 0x000000ffff067224 */ /* 0x008fe400078e0a17 */
[--C-:B------:R-:W-:Y:S02]  /*9b10*/  SHF.R.U64 R22, R21, UR5, R4.reuse ;  /* 0x0000000515167c19 */ /* 0x100fe40008001204 */
[----:B------:R-:W-:Y:S01]  /*9b20*/  SHF.R.U32.HI R5, RZ, UR5, R4 ;  /* 0x00000005ff057c19 */ /* 0x000fe20008011604 */
[----:B------:R-:W-:Y:S01]  /*9b30*/  ULDC UR5, c[0x0][0x658] ;  /* 0x0001960000057ab9 */ /* 0x000fe20000000800 */
[----:B--2---:R-:W-:-:S02]  /*9b40*/  @P2 IMAD R15, R25, R6, R20 ;  /* 0x00000006190f2224 */ /* 0x004fc400078e0214 */
[--C-:B------:R-:W-:Y:S02]  /*9b50*/  SHF.R.U64 R20, R22, UR5, R5.reuse ;  /* 0x0000000516147c19 */ /* 0x100fe40008001205 */
[----:B------:R-:W-:-:S03]  /*9b60*/  SHF.R.U32.HI R23, RZ, UR5, R5 ;  /* 0x00000005ff177c19 */ /* 0x000fc60008011605 */
[----:B------:R-:W-:Y:S02]  /*9b70*/  IMAD.MOV.U32 R6, RZ, RZ, R20 ;  /* 0x000000ffff067224 */ /* 0x000fe400078e0014 */
[----:B------:R-:W-:Y:S01]  /*9b80*/  IMAD.MOV.U32 R5, RZ, RZ, R23 ;  /* 0x000000ffff057224 */ /* 0x000fe200078e0017 */
[----:B------:R-:W-:Y:S06]  /*9b90*/  @!P0 BRA `(.L_x_311) ;  /* 0x00000000002c8947 */ /* 0x000fec0003800000 */
        /* <DEDUP_REMOVED lines=9> */
[----:B------:R-:W-:-:S04]  /*9c30*/  IMAD.WIDE.U32.X R4, R23, UR7, R4, P1 ;  /* 0x0000000717047c25 */ /* 0x000fc800088e0404 */
[----:B------:R-:W-:-:S07]  /*9c40*/  IMAD.MOV.U32 R6, RZ, RZ, R4 ;  /* 0x000000ffff067224 */ /* 0x000fce00078e0004 */
.L_x_311:
[----:B------:R-:W-:Y:S01]  /*9c50*/  ULDC UR5, c[0x0][0x648] ;  /* 0x0001920000057ab9 */ /* 0x000fe20000000800 */
[----:B------:R-:W-:Y:S01]  /*9c60*/  LOP3.LUT R4, R22, UR16, RZ, 0xc0, !PT ;  /* 0x0000001016047c12 */ /* 0x000fe2000f8ec0ff */
[----:B------:R-:W-:Y:S01]  /*9c70*/  ULDC UR6, c[0x0][0x610] ;  /* 0x0001840000067ab9 */ /* 0x000fe20000000800 */
[----:B------:R-:W-:Y:S01]  /*9c80*/  SHF.R.U64 R5, R6, UR5, R5 ;  /* 0x0000000506057c19 */ /* 0x000fe20008001205 */
[----:B------:R-:W-:Y:S01]  /*9c90*/  ULDC UR5, c[0x0][0x638] ;  /* 0x00018e0000057ab9 */ /* 0x000fe20000000800 */
[----:B------:R-:W-:Y:S01]  /*9ca0*/  LOP3.LUT R21, R21, UR4, RZ, 0xc0, !PT ;  /* 0x0000000415157c12 */ /* 0x000fe2000f8ec0ff */
[----:B------:R-:W-:Y:S02]  /*9cb0*/  IMAD.MOV.U32 R6, RZ, RZ, R14 ;  /* 0x000000ffff067224 */ /* 0x000fe400078e000e */
[----:B------:R-:W-:Y:S02]  /*9cc0*/  IMAD.MOV R7, RZ, RZ, -R5 ;  /* 0x000000ffff077224 */ /* 0x000fe400078e0a05 */
[----:B------:R-:W-:-:S02]  /*9cd0*/  IMAD R4, R5, UR17, R4 ;  /* 0x0000001105047c24 */ /* 0x000fc4000f8e0204 */
[----:B------:R-:W-:Y:S01]  /*9ce0*/  IMAD R20, R7, UR5, R20 ;  /* 0x0000000507147c24 */ /* 0x000fe2000f8e0214 */
[----:B------:R-:W-:Y:S01]  /*9cf0*/  ULDC UR5, c[0x0][0x600] ;  /* 0x0001800000057ab9 */ /* 0x000fe20000000800 */
[----:B------:R-:W-:Y:S02]  /*9d00*/  IMAD R15, R4, UR6, R15 ;  /* 0x00000006040f7c24 */ /* 0x000fe4000f8e020f */
[----:B------:R-:W-:Y:S02]  /*9d10*/  IMAD R20, R20, UR5, R21 ;  /* 0x0000000514147c24 */ /* 0x000fe4000f8e0215 */
[----:B------:R-:W-:-:S03]  /*9d20*/  IMAD.MOV.U32 R4, RZ, RZ, 0x1 ;  /* 0x00000001ff047424 */ /* 0x000fc600078e00ff */
[----:B------:R-:W-:Y:S02]  /*9d30*/  SEL R7, R20, R15, !P2 ;  /* 0x0000000f14077207 */ /* 0x000fe40005000000 */
[----:B------:R-:W-:-:S07]  /*9d40*/  SEL R20, R15, R20, !P2 ;  /* 0x000000140f147207 */ /* 0x000fce0005000000 */
.L_x_309:
[----:B------:R-:W-:Y:S05]  /*9d50*/  BSYNC B1 ;  /* 0x0000000000017941 */ /* 0x000fea0003800000 */
.L_x_308:
[----:B------:R-:W-:-:S13]  /*9d60*/  LOP3.LUT P0, RZ, R4, 0xff, RZ, 0xc0, !PT ;  /* 0x000000ff04ff7812 */ /* 0x000fda000780c0ff */
[----:B------:R-:W-:Y:S05]  /*9d70*/  @P0 BRA `(.L_x_312) ;  /* 0xfffffff400380947 */ /* 0x000fea000383ffff */
[----:B------:R-:W-:Y:S05]  /*9d80*/  BSYNC B0 ;  /* 0x0000000000007941 */ /* 0x000fea0003800000 */
.L_x_301:
[----:B------:R-:W-:-:S03]  /*9d90*/  UMOV UR5, 0xffffffff ;  /* 0xffffffff00057882 */ /* 0x000fc60000000000 */
[----:B------:R-:W-:Y:S05]  /*9da0*/  BRA.DIV UR5, `(.L_x_313) ;  /* 0x0000000605c87947 */ /* 0x000fea000b800000 */
[----:B------:R-:W-:-:S13]  /*9db0*/  ELECT P6, URZ, PT ;  /* 0x00000000003f782f */ /* 0x000fda00038c0000 */
.L_x_332:
[----:B------:R-:W-:Y:S04]  /*9dc0*/  BSSY B0, `(.L_x_314) ;  /* 0x0000058000007945 */ /* 0x000fe80003800000 */
[----:B------:R-:W-:Y:S05]  /*9dd0*/  @!P6 BRA `(.L_x_315) ;  /* 0x000000040058e947 */ /* 0x000fea0003800000 */
[----:B------:R-:W-:-:S04]  /*9de0*/  LOP3.LUT R19, R19, 0x2, RZ, 0xfc, !PT ;  /* 0x0000000213137812 */ /* 0x000fc800078efcff */
[----:B------:R-:W-:-:S13]  /*9df0*/  ISETP.NE.AND P0, PT, R19, 0x3, PT ;  /* 0x000000031300780c */ /* 0x000fda0003f05270 */
[----:B------:R-:W-:Y:S05]  /*9e00*/  @!P0 BRA `(.L_x_316) ;  /* 0x0000000000048947 */ /* 0x000fea0003800000 */
[----:B------:R-:W-:Y:S01]  /*9e10*/  BPT.TRAP 0x1 ;  /* 0x000000040000795c */ /* 0x000fe20000300000 */
.L_x_316:
[----:B------:R-:W0:Y:S01]  /*9e20*/  S2R R5, SR_CgaCtaId ;  /* 0x0000000000057919 */ /* 0x000e220000008800 */
[----:B------:R-:W-:Y:S02]  /*9e30*/  MOV R2, 0x400 ;  /* 0x0000040000027802 */ /* 0x000fe40000000f00 */
[----:B------:R-:W-:Y:S02]  /*9e40*/  SHF.L.U32 R4, R0, 0x1f, RZ ;  /* 0x0000001f00047819 */ /* 0x000fe400000006ff */
[----:B0-----:R-:W-:-:S05]  /*9e50*/  LEA R2, R5, R2, 0x18 ;  /* 0x0000000205027211 */ /* 0x001fca00078ec0ff */
[----:B------:R-:W-:-:S04]  /*9e60*/  VIADD R2, R2, 0x48 ;  /* 0x0000004802027836 */ /* 0x000fc80000000000 */
[C---:B------:R-:W-:Y:S02]  /*9e70*/  IMAD R7, R3.reuse, 0x8, R2 ;  /* 0x0000000803077824 */ /* 0x040fe400078e0202 */
[----:B------:R-:W-:Y:S02]  /*9e80*/  VIADD R3, R3, 0x1 ;  /* 0x0000000103037836 */ /* 0x000fe40000000000 */
[----:B------:R-:W0:Y:S03]  /*9e90*/  SYNCS.PHASECHK.TRANS64.TRYWAIT P0, [R7+URZ], R4 ;  /* 0x00000004070075a7 */ /* 0x000e26000800017f */
[----:B------:R-:W-:-:S04]  /*9ea0*/  ISETP.NE.AND P1, PT, R3, 0x9, PT ;  /* 0x000000090300780c */ /* 0x000fc80003f25270 */
[----:B------:R-:W-:Y:S02]  /*9eb0*/  SEL R5, RZ, 0x1, P1 ;  /* 0x00000001ff057807 */ /* 0x000fe40000800000 */
[----:B------:R-:W-:Y:S02]  /*9ec0*/  SEL R3, R3, RZ, P1 ;  /* 0x000000ff03037207 */ /* 0x000fe40000800000 */
[----:B------:R-:W-:-:S03]  /*9ed0*/  LOP3.LUT R6, R0, R5, RZ, 0x3c, !PT ;  /* 0x0000000500067212 */ /* 0x000fc600078e3cff */
[----:B------:R-:W-:Y:S01]  /*9ee0*/  IMAD R8, R3, 0x8, R2 ;  /* 0x0000000803087824 */ /* 0x000fe200078e0202 */
[----:B------:R-:W-:Y:S01]  /*9ef0*/  SHF.L.U32 R5, R6, 0x1f, RZ ;  /* 0x0000001f06057819 */ /* 0x000fe200000006ff */
[----:B0-----:R-:W-:Y:S06]  /*9f00*/  @!P0 BRA `(.L_x_317) ;  /* 0x0000000400908947 */ /* 0x001fec0003800000 */
.L_x_333:
[----:B------:R-:W1:Y:S01]  /*9f10*/  SYNCS.PHASECHK.TRANS64.TRYWAIT P0, [R8+URZ], R5 ;  /* 0x00000005080075a7 */ /* 0x000e62000800017f */
[----:B------:R-:W-:-:S05]  /*9f20*/  VIADD R0, R3, 0x1 ;  /* 0x0000000103007836 */ /* 0x000fca0000000000 */
[----:B------:R-:W-:-:S04]  /*9f30*/  ISETP.NE.AND P1, PT, R0, 0x9, PT ;  /* 0x000000090000780c */ /* 0x000fc80003f25270 */
[----:B------:R-:W-:Y:S02]  /*9f40*/  SEL R3, RZ, 0x1, P1 ;  /* 0x00000001ff037807 */ /* 0x000fe40000800000 */
[----:B0-----:R-:W-:Y:S02]  /*9f50*/  SEL R7, R0, RZ, P1 ;  /* 0x000000ff00077207 */ /* 0x001fe40000800000 */
[----:B------:R-:W-:-:S03]  /*9f60*/  LOP3.LUT R6, R6, R3, RZ, 0x3c, !PT ;  /* 0x0000000306067212 */ /* 0x000fc600078e3cff */
[----:B------:R-:W-:Y:S01]  /*9f70*/  IMAD R9, R7, 0x8, R2 ;  /* 0x0000000807097824 */ /* 0x000fe200078e0202 */
[----:B------:R-:W-:Y:S01]  /*9f80*/  SHF.L.U32 R4, R6, 0x1f, RZ ;  /* 0x0000001f06047819 */ /* 0x000fe200000006ff */
[----:B-1----:R-:W-:Y:S06]  /*9f90*/  @!P0 BRA `(.L_x_318) ;  /* 0x0000000400808947 */ /* 0x002fec0003800000 */
.L_x_334:
[----:B------:R-:W1:Y:S01]  /*9fa0*/  SYNCS.PHASECHK.TRANS64.TRYWAIT P0, [R9+URZ], R4 ;  /* 0x00000004090075a7 */ /* 0x000e62000800017f */
[----:B------:R-:W-:-:S05]  /*9fb0*/  VIADD R0, R7, 0x1 ;  /* 0x0000000107007836 */ /* 0x000fca0000000000 */
[----:B------:R-:W-:-:S04]  /*9fc0*/  ISETP.NE.AND P1, PT, R0, 0x9, PT ;  /* 0x000000090000780c */ /* 0x000fc80003f25270 */
[----:B------:R-:W-:Y:S02]  /*9fd0*/  SEL R3, RZ, 0x1, P1 ;  /* 0x00000001ff037807 */ /* 0x000fe40000800000 */
[----:B------:R-:W-:Y:S02]  /*9fe0*/  SEL R7, R0, RZ, P1 ;  /* 0x000000ff00077207 */ /* 0x000fe40000800000 */
[----:B------:R-:W-:-:S03]  /*9ff0*/  LOP3.LUT R6, R6, R3, RZ, 0x3c, !PT ;  /* 0x0000000306067212 */ /* 0x000fc600078e3cff */
[----:B0-----:R-:W-:Y:S01]  /*a000*/  IMAD R8, R7, 0x8, R2 ;  /* 0x0000000807087824 */ /* 0x001fe200078e0202 */
[----:B------:R-:W-:Y:S01]  /*a010*/  SHF.L.U32 R5, R6, 0x1f, RZ ;  /* 0x0000001f06057819 */ /* 0x000fe200000006ff */
[----:B-1----:R-:W-:Y:S06]  /*a020*/  @!P0 BRA `(.L_x_319) ;  /* 0x0000000400708947 */ /* 0x002fec0003800000 */
.L_x_335:
        /* <DEDUP_REMOVED lines=9> */
.L_x_336:
        /* <DEDUP_REMOVED lines=9> */
.L_x_337:
        /* <DEDUP_REMOVED lines=9> */
.L_x_338:
[----:B------:R-:W1:Y:S01]  /*a1e0*/  SYNCS.PHASECHK.TRANS64.TRYWAIT P0, [R9+URZ], R4 ;  /* 0x00000004090075a7 */ /* 0x000e62000800017f */
[----:B------:R-:W-:-:S05]  /*a1f0*/  VIADD R0, R7, 0x1 ;  /* 0x0000000107007836 */ /* 0x000fca0000000000 */
[----:B------:R-:W-:-:S04]  /*a200*/  ISETP.NE.AND P1, PT, R0, 0x9, PT ;  /* 0x000000090000780c */ /* 0x000fc80003f25270 */
[----:B------:R-:W-:Y:S02]  /*a210*/  SEL R3, RZ, 0x1, P1 ;  /* 0x00000001ff037807 */ /* 0x000fe40000800000 */
[----:B------:R-:W-:Y:S02]  /*a220*/  SEL R7, R0, RZ, P1 ;  /* 0x000000ff00077207 */ /* 0x000fe40000800000 */
[----:B------:R-:W-:-:S03]  /*a230*/  LOP3.LUT R11, R6, R3, RZ, 0x3c, !PT ;  /* 0x00000003060b7212 */ /* 0x000fc600078e3cff */
[----:B------:R-:W-:Y:S01]  /*a240*/  IMAD R6, R7, 0x8, R2 ;  /* 0x0000000807067824 */ /* 0x000fe200078e0202 */
[----:B0-----:R-:W-:Y:S01]  /*a250*/  SHF.L.U32 R5, R11, 0x1f, RZ ;  /* 0x0000001f0b057819 */ /* 0x001fe200000006ff */
[----:B-1----:R-:W-:Y:S06]  /*a260*/  @!P0 BRA `(.L_x_323) ;  /* 0x0000000400308947 */ /* 0x002fec0003800000 */
.L_x_339:
[----:B------:R-:W1:Y:S01]  /*a270*/  SYNCS.PHASECHK.TRANS64.TRYWAIT P0, [R6+URZ], R5 ;  /* 0x00000005060075a7 */ /* 0x000e62000800017f */
[----:B------:R-:W-:-:S05]  /*a280*/  VIADD R0, R7, 0x1 ;  /* 0x0000000107007836 */ /* 0x000fca0000000000 */
[----:B------:R-:W-:-:S04]  /*a290*/  ISETP.NE.AND P1, PT, R0, 0x9, PT ;  /* 0x000000090000780c */ /* 0x000fc80003f25270 */
[----:B0-----:R-:W-:Y:S02]  /*a2a0*/  SEL R4, RZ, 0x1, P1 ;  /* 0x00000001ff047807 */ /* 0x001fe40000800000 */
[----:B------:R-:W-:Y:S02]  /*a2b0*/  SEL R3, R0, RZ, P1 ;  /* 0x000000ff00037207 */ /* 0x000fe40000800000 */
[----:B------:R-:W-:Y:S01]  /*a2c0*/  LOP3.LUT R0, R11, R4, RZ, 0x3c, !PT ;  /* 0x000000040b007212 */ /* 0x000fe200078e3cff */
[----:B-1----:R-:W-:Y:S06]  /*a2d0*/  @!P0 BRA `(.L_x_324) ;  /* 0x0000000400288947 */ /* 0x002fec0003800000 */
.L_x_340:
[----:B------:R-:W-:Y:S01]  /*a2e0*/  IMAD R3, R3, 0x8, R2 ;  /* 0x0000000803037824 */ /* 0x000fe200078e0202 */
[----:B------:R-:W-:-:S07]  /*a2f0*/  SHF.L.U32 R0, R0, 0x1f, RZ ;  /* 0x0000001f00007819 */ /* 0x000fce00000006ff */
.L_x_325:
[----:B-1----:R1:W2:Y:S02]  /*a300*/  SYNCS.PHASECHK.TRANS64.TRYWAIT P0, [R3+URZ], R0 ;  /* 0x00000000030075a7 */ /* 0x0022a4000800017f */
[----:B--2---:R-:W-:Y:S05]  /*a310*/  @!P0 NANOSLEEP.SYNCS 0x989680 ;  /* 0x009896800000895d */ /* 0x004fea0003900000 */
[----:B------:R-:W2:Y:S02]  /*a320*/  @!P0 SYNCS.PHASECHK.TRANS64 P0, [R3+URZ], R0 ;  /* 0x00000000030085a7 */ /* 0x000ea4000800007f */
[----:B--2---:R-:W-:Y:S05]  /*a330*/  @!P0 BRA `(.L_x_325) ;  /* 0xfffffffc00f08947 */ /* 0x004fea000383ffff */
.L_x_315:
[----:B------:R-:W-:Y:S05]  /*a340*/  BSYNC B0 ;  /* 0x0000000000007941 */ /* 0x000fea0003800000 */
.L_x_314:
[----:B------:R-:W-:Y:S05]  /*a350*/  EXIT ;  /* 0x000000000000794d */ /* 0x000fea0003800000 */
.L_x_22:
[----:B---3--:R3:W4:Y:S02]  /*a360*/  SYNCS.PHASECHK.TRANS64.TRYWAIT P1, [R3+URZ], R0 ;  /* 0x00000000030075a7 */ /* 0x008724000802017f */
[----:B----4-:R-:W-:Y:S05]  /*a370*/  @!P1 NANOSLEEP.SYNCS 0x989680 ;  /* 0x009896800000995d */ /* 0x010fea0003900000 */
[----:B------:R-:W4:Y:S02]  /*a380*/  @!P1 SYNCS.PHASECHK.TRANS64 P1, [R3+URZ], R0 ;  /* 0x00000000030095a7 */ /* 0x000f24000802007f */
[----:B----4-:R-:W-:Y:S05]  /*a390*/  @!P1 BRA `(.L_x_22) ;  /* 0xfffffffc00f09947 */ /* 0x010fea000383ffff */
[----:B------:R-:W-:Y:S05]  /*a3a0*/  BRA `(.L_x_21) ;  /* 0xffffff7000787947 */ /* 0x000fea000383ffff */
.L_x_27:
[----:B-1----:R1:W2:Y:S02]  /*a3b0*/  SYNCS.PHASECHK.TRANS64.TRYWAIT P1, [R5+URZ], R4 ;  /* 0x00000004050075a7 */ /* 0x0022a4000802017f */
[----:B--2---:R-:W-:Y:S05]  /*a3c0*/  @!P1 NANOSLEEP.SYNCS 0x989680 ;  /* 0x009896800000995d */ /* 0x004fea0003900000 */
[----:B------:R-:W2:Y:S02]  /*a3d0*/  @!P1 SYNCS.PHASECHK.TRANS64 P1, [R5+URZ], R4 ;  /* 0x00000004050095a7 */ /* 0x000ea4000802007f */
[----:B--2---:R-:W-:Y:S05]  /*a3e0*/  @!P1 BRA `(.L_x_27) ;  /* 0xfffffffc00f09947 */ /* 0x004fea000383ffff */
[----:B------:R-:W-:Y:S05]  /*a3f0*/  BRA `(.L_x_26) ;  /* 0xffffff7400547947 */ /* 0x000fea000383ffff */
.L_x_302:
[----:B------:R-:W-:Y:S01]  /*a400*/  BSSY B1, `(.L_x_326) ;  /* 0x0000006000017945 */ /* 0x000fe20003800000 */
[----:B------:R-:W-:-:S07]  /*a410*/  IMAD.MOV.U32 R15, RZ, RZ, -0x1 ;  /* 0xffffffffff0f7424 */ /* 0x000fce00078e00ff */
[----:B------:R-:W-:Y:S05]  /*a420*/  WARPSYNC.COLLECTIVE R15, `(.L_x_327) ;  /* 0x000000000f0c7348 */ /* 0x000fea0003c00000 */
[----:B------:R-:W-:Y:S02]  /*a430*/  ELECT P6, UR62, PT ;  /* 0x00000000003e782f */ /* 0x000fe400038c0000 */
[----:B------:R-:W-:Y:S01]  /*a440*/  MOV R14, UR62 ;  /* 0x0000003e000e7c02 */ /* 0x000fe20008000f00 */
[----:B------:R-:W-:Y:S10]  /*a450*/  ENDCOLLECTIVE ;  /* 0x000000000000791b */ /* 0x000ff40003800000 */
.L_x_327:
[----:B------:R-:W-:Y:S05]  /*a460*/  BSYNC B1 ;  /* 0x0000000000017941 */ /* 0x000fea0003800000 */
.L_x_326:
[----:B------:R-:W-:Y:S05]  /*a470*/  BRA `(.L_x_328) ;  /* 0xffffffec00847947 */ /* 0x000fea000383ffff */
.L_x_305:
[----:B0-----:R0:W1:Y:S02]  /*a480*/  SYNCS.PHASECHK.TRANS64.TRYWAIT P0, [R23+URZ+0x48], R14 ;  /* 0x0000480e170075a7 */ /* 0x001064000800017f */
[----:B-1----:R-:W-:Y:S05]  /*a490*/  @!P0 NANOSLEEP.SYNCS 0x989680 ;  /* 0x009896800000895d */ /* 0x002fea0003900000 */
[----:B------:R-:W1:Y:S02]  /*a4a0*/  @!P0 SYNCS.PHASECHK.TRANS64 P0, [R23+URZ+0x48], R14 ;  /* 0x0000480e170085a7 */ /* 0x000e64000800007f */
[----:B-1----:R-:W-:Y:S05]  /*a4b0*/  @!P0 BRA `(.L_x_305) ;  /* 0xfffffffc00f08947 */ /* 0x002fea000383ffff */
[----:B------:R-:W-:Y:S05]  /*a4c0*/  BRA `(.L_x_329) ;  /* 0xffffffec00c47947 */ /* 0x000fea000383ffff */
.L_x_313:
[----:B------:R-:W-:Y:S01]  /*a4d0*/  BSSY B0, `(.L_x_330) ;  /* 0x0000006000007945 */ /* 0x000fe20003800000 */
[----:B------:R-:W-:-:S07]  /*a4e0*/  IMAD.MOV.U32 R15, RZ, RZ, -0x1 ;  /* 0xffffffffff0f7424 */ /* 0x000fce00078e00ff */
[----:B------:R-:W-:Y:S05]  /*a4f0*/  WARPSYNC.COLLECTIVE R15, `(.L_x_331) ;  /* 0x000000000f0c7348 */ /* 0x000fea0003c00000 */
[----:B------:R-:W-:Y:S02]  /*a500*/  ELECT P6, UR62, PT ;  /* 0x00000000003e782f */ /* 0x000fe400038c0000 */
[----:B------:R-:W-:Y:S01]  /*a510*/  MOV R14, UR62 ;  /* 0x0000003e000e7c02 */ /* 0x000fe20008000f00 */
[----:B------:R-:W-:Y:S10]  /*a520*/  ENDCOLLECTIVE ;  /* 0x000000000000791b */ /* 0x000ff40003800000 */
.L_x_331:
[----:B------:R-:W-:Y:S05]  /*a530*/  BSYNC B0 ;  /* 0x0000000000007941 */ /* 0x000fea0003800000 */
.L_x_330:
[----:B------:R-:W-:Y:S05]  /*a540*/  BRA `(.L_x_332) ;  /* 0xfffffff8001c7947 */ /* 0x000fea000383ffff */
.L_x_317:
[----:B0-----:R0:W1:Y:S02]  /*a550*/  SYNCS.PHASECHK.TRANS64.TRYWAIT P0, [R7+URZ], R4 ;  /* 0x00000004070075a7 */ /* 0x001064000800017f */
[----:B-1----:R-:W-:Y:S05]  /*a560*/  @!P0 NANOSLEEP.SYNCS 0x989680 ;  /* 0x009896800000895d */ /* 0x002fea0003900000 */
[----:B------:R-:W1:Y:S02]  /*a570*/  @!P0 SYNCS.PHASECHK.TRANS64 P0, [R7+URZ], R4 ;  /* 0x00000004070085a7 */ /* 0x000e64000800007f */
[----:B-1----:R-:W-:Y:S05]  /*a580*/  @!P0 BRA `(.L_x_317) ;  /* 0xfffffffc00f08947 */ /* 0x002fea000383ffff */
[----:B------:R-:W-:Y:S05]  /*a590*/  BRA `(.L_x_333) ;  /* 0xfffffff8005c7947 */ /* 0x000fea000383ffff */
.L_x_318:
[----:B0-----:R0:W1:Y:S02]  /*a5a0*/  SYNCS.PHASECHK.TRANS64.TRYWAIT P0, [R8+URZ], R5 ;  /* 0x00000005080075a7 */ /* 0x001064000800017f */
[----:B-1----:R-:W-:Y:S05]  /*a5b0*/  @!P0 NANOSLEEP.SYNCS 0x989680 ;  /* 0x009896800000895d */ /* 0x002fea0003900000 */
[----:B------:R-:W1:Y:S02]  /*a5c0*/  @!P0 SYNCS.PHASECHK.TRANS64 P0, [R8+URZ], R5 ;  /* 0x00000005080085a7 */ /* 0x000e64000800007f */
[----:B-1----:R-:W-:Y:S05]  /*a5d0*/  @!P0 BRA `(.L_x_318) ;  /* 0xfffffffc00f08947 */ /* 0x002fea000383ffff */
[----:B------:R-:W-:Y:S05]  /*a5e0*/  BRA `(.L_x_334) ;  /* 0xfffffff8006c7947 */ /* 0x000fea000383ffff */
.L_x_319:
[----:B0-----:R0:W1:Y:S02]  /*a5f0*/  SYNCS.PHASECHK.TRANS64.TRYWAIT P0, [R9+URZ], R4 ;  /* 0x00000004090075a7 */ /* 0x001064000800017f */
[----:B-1----:R-:W-:Y:S05]  /*a600*/  @!P0 NANOSLEEP.SYNCS 0x989680 ;  /* 0x009896800000895d */ /* 0x002fea0003900000 */
[----:B------:R-:W1:Y:S02]  /*a610*/  @!P0 SYNCS.PHASECHK.TRANS64 P0, [R9+URZ], R4 ;  /* 0x00000004090085a7 */ /* 0x000e64000800007f */
[----:B-1----:R-:W-:Y:S05]  /*a620*/  @!P0 BRA `(.L_x_319) ;  /* 0xfffffffc00f08947 */ /* 0x002fea000383ffff */
[----:B------:R-:W-:Y:S05]  /*a630*/  BRA `(.L_x_335) ;  /* 0xfffffff8007c7947 */ /* 0x000fea000383ffff */
.L_x_320:
[----:B0-----:R0:W1:Y:S02]  /*a640*/  SYNCS.PHASECHK.TRANS64.TRYWAIT P0, [R8+URZ], R5 ;  /* 0x00000005080075a7 */ /* 0x001064000800017f */
[----:B-1----:R-:W-:Y:S05]  /*a650*/  @!P0 NANOSLEEP.SYNCS 0x989680 ;  /* 0x009896800000895d */ /* 0x002fea0003900000 */
[----:B------:R-:W1:Y:S02]  /*a660*/  @!P0 SYNCS.PHASECHK.TRANS64 P0, [R8+URZ], R5 ;  /* 0x00000005080085a7 */ /* 0x000e64000800007f */
[----:B-1----:R-:W-:Y:S05]  /*a670*/  @!P0 BRA `(.L_x_320) ;  /* 0xfffffffc00f08947 */ /* 0x002fea000383ffff */
[----:B------:R-:W-:Y:S05]  /*a680*/  BRA `(.L_x_336) ;  /* 0xfffffff8008c7947 */ /* 0x000fea000383ffff */
.L_x_321:
[----:B0-----:R0:W1:Y:S02]  /*a690*/  SYNCS.PHASECHK.TRANS64.TRYWAIT P0, [R9+URZ], R4 ;  /* 0x00000004090075a7 */ /* 0x001064000800017f */
[----:B-1----:R-:W-:Y:S05]  /*a6a0*/  @!P0 NANOSLEEP.SYNCS 0x989680 ;  /* 0x009896800000895d */ /* 0x002fea0003900000 */
[----:B------:R-:W1:Y:S02]  /*a6b0*/  @!P0 SYNCS.PHASECHK.TRANS64 P0, [R9+URZ], R4 ;  /* 0x00000004090085a7 */ /* 0x000e64000800007f */
[----:B-1----:R-:W-:Y:S05]  /*a6c0*/  @!P0 BRA `(.L_x_321) ;  /* 0xfffffffc00f08947 */ /* 0x002fea000383ffff */
[----:B------:R-:W-:Y:S05]  /*a6d0*/  BRA `(.L_x_337) ;  /* 0xfffffff8009c7947 */ /* 0x000fea000383ffff */
.L_x_322:
[----:B0-----:R0:W1:Y:S02]  /*a6e0*/  SYNCS.PHASECHK.TRANS64.TRYWAIT P0, [R8+URZ], R5 ;  /* 0x00000005080075a7 */ /* 0x001064000800017f */
[----:B-1----:R-:W-:Y:S05]  /*a6f0*/  @!P0 NANOSLEEP.SYNCS 0x989680 ;  /* 0x009896800000895d */ /* 0x002fea0003900000 */
[----:B------:R-:W1:Y:S02]  /*a700*/  @!P0 SYNCS.PHASECHK.TRANS64 P0, [R8+URZ], R5 ;  /* 0x00000005080085a7 */ /* 0x000e64000800007f */
[----:B-1----:R-:W-:Y:S05]  /*a710*/  @!P0 BRA `(.L_x_322) ;  /* 0xfffffffc00f08947 */ /* 0x002fea000383ffff */
[----:B------:R-:W-:Y:S05]  /*a720*/  BRA `(.L_x_338) ;  /* 0xfffffff800ac7947 */ /* 0x000fea000383ffff */
.L_x_323:
[----:B0-----:R0:W1:Y:S02]  /*a730*/  SYNCS.PHASECHK.TRANS64.TRYWAIT P0, [R9+URZ], R4 ;  /* 0x00000004090075a7 */ /* 0x001064000800017f */
[----:B-1----:R-:W-:Y:S05]  /*a740*/  @!P0 NANOSLEEP.SYNCS 0x989680 ;  /* 0x009896800000895d */ /* 0x002fea0003900000 */
[----:B------:R-:W1:Y:S02]  /*a750*/  @!P0 SYNCS.PHASECHK.TRANS64 P0, [R9+URZ], R4 ;  /* 0x00000004090085a7 */ /* 0x000e64000800007f */
[----:B-1----:R-:W-:Y:S05]  /*a760*/  @!P0 BRA `(.L_x_323) ;  /* 0xfffffffc00f08947 */ /* 0x002fea000383ffff */
[----:B------:R-:W-:Y:S05]  /*a770*/  BRA `(.L_x_339) ;  /* 0xfffffff800bc7947 */ /* 0x000fea000383ffff */
.L_x_324:
[----:B0-----:R0:W1:Y:S02]  /*a780*/  SYNCS.PHASECHK.TRANS64.TRYWAIT P0, [R6+URZ], R5 ;  /* 0x00000005060075a7 */ /* 0x001064000800017f */
[----:B-1----:R-:W-:Y:S05]  /*a790*/  @!P0 NANOSLEEP.SYNCS 0x989680 ;  /* 0x009896800000895d */ /* 0x002fea0003900000 */
[----:B------:R-:W1:Y:S02]  /*a7a0*/  @!P0 SYNCS.PHASECHK.TRANS64 P0, [R6+URZ], R5 ;  /* 0x00000005060085a7 */ /* 0x000e64000800007f */
[----:B-1----:R-:W-:Y:S05]  /*a7b0*/  @!P0 BRA `(.L_x_324) ;  /* 0xfffffffc00f08947 */ /* 0x002fea000383ffff */
[----:B------:R-:W-:Y:S05]  /*a7c0*/  BRA `(.L_x_340) ;  /* 0xfffffff800c47947 */ /* 0x000fea000383ffff */
.L_x_341:
[----:B------:R-:W-:-:S00]  /*a7d0*/  BRA `(.L_x_341) ;  /* 0xfffffffc00fc7947 */ /* 0x000fc0000383ffff */
[----:B------:R-:W-:-:S00]  /*a7e0*/  NOP ;  /* 0x0000000000007918 */ /* 0x000fc00000000000 */
        /* <DEDUP_REMOVED lines=9> */
.L_x_342:


//--------------------- .nv.global.init           --------------------------
	.section	.nv.global.init,"aw",@progbits
.nv.global.init:
	.type		$str$22,@object
	.size		$str$22,($str$23 - $str$22)
$str$22:
        /*0000*/ 	.byte	0x6b, 0x5f, 0x74, 0x69, 0x6c, 0x65, 0x5f, 0x63, 0x6f, 0x75, 0x6e, 0x74, 0x20, 0x3e, 0x3d, 0x20
        /*0010*/ 	.byte	0x31, 0x00
	.type		$str$23,@object
	.size		$str$23,(__unnamed_1 - $str$23)
$str$23:
        /*0012*/ 	.byte	0x2f, 0x74, 0x6d, 0x70, 0x2f, 0x63, 0x75, 0x74, 0x6c, 0x61, 0x73, 0x73, 0x5f, 0x73, 0x77, 0x65
        /*0022*/ 	.byte	0x65, 0x70, 0x5f, 0x73, 0x72, 0x63, 0x2f, 0x69, 0x6e, 0x63, 0x6c, 0x75, 0x64, 0x65, 0x2f, 0x63
        /*0032*/ 	.byte	0x75, 0x74, 0x6c, 0x61, 0x73, 0x73, 0x2f, 0x67, 0x65, 0x6d, 0x6d, 0x2f, 0x63, 0x6f, 0x6c, 0x6c
        /*0042*/ 	.byte	0x65, 0x63, 0x74, 0x69, 0x76, 0x65, 0x2f, 0x73, 0x6d, 0x39, 0x30, 0x5f, 0x6d, 0x6d, 0x61, 0x5f
        /*0052*/ 	.byte	0x74, 0x6d, 0x61, 0x5f, 0x67, 0x6d, 0x6d, 0x61, 0x5f, 0x73, 0x73, 0x5f, 0x77, 0x61, 0x72, 0x70
        /*0062*/ 	.byte	0x73, 0x70, 0x65, 0x63, 0x69, 0x61, 0x6c, 0x69, 0x7a, 0x65, 0x64, 0x2e, 0x68, 0x70, 0x70, 0x00
	.type		__unnamed_1,@object
	.size		__unnamed_1,(.L_0 - __unnamed_1)
__unnamed_1:
        /*0072*/ 	.byte	0x76, 0x6f, 0x69, 0x64, 0x20, 0x63, 0x75, 0x74, 0x6c, 0x61, 0x73, 0x73, 0x3a, 0x3a, 0x67, 0x65
        /* <DEDUP_REMOVED lines=172> */
        /*0b42*/ 	.byte	0x3a, 0x69, 0x64, 0x65, 0x6e, 0x74, 0x69, 0x74, 0x79, 0x5d, 0x00
.L_0:


//--------------------- .nv.shared._ZN7cutlass13device_kernelINS_4gemm6kernel13GemmUniversalIN4cute5tupleIJiiiiEEENS1_10collective13CollectiveMmaINS1_34MainloopSm90TmaGmmaWarpSpecializedILi9ENS5_IJNS4_1CILi1EEENSA_ILi2EEESB_EEENS1_35KernelTmaWarpSpecializedCooperativeEEENS5_IJNSA_ILi256EEENSA_ILi128EEENSA_ILi64EEEEEEaNS5_IJlSB_lEEEaSK_NS4_8TiledMMAINS4_8MMA_AtomIJNS4_4SM904GMMA27MMA_64x128x32_S32S8S8_SS_TNEEEENS4_6LayoutINS5_IJSC_SB_SB_EEENS5_IJSB_NSA_ILi0EEEST_EEEEENS5_IJNS4_10UnderscoreESW_SW_EEEEENS4_23SM90_TMA_LOAD_MULTICASTENS4_14ComposedLayoutINS4_7SwizzleILi2ELi4ELi3EEENS4_18smem_ptr_flag_bitsILi8EEENSR_INS5_IJNSA_ILi8EEESI_EEENS5_IJSI_SB_EEEEEEEvNS4_8identityENS4_13SM90_TMA_LOADES19_vS1A_EENS_8epilogue10collective6detail29Sm90TmaWarpSpecializedAdapterINS1E_15DefaultEpilogueIaSK_SK_NS1D_6thread17LinearCombinationIaLi1EiiLNS1I_9ScaleType4KindE0ELNS_15FloatRoundStyleE2EaEENS1_15EpilogueDefaultEEEEEvvEEEEvNT_6ParamsE --------------------------
	.section	.nv.shared._ZN7cutlass13device_kernelINS_4gemm6kernel13GemmUniversalIN4cute5tupleIJiiiiEEENS1_10collective13CollectiveMmaINS1_34MainloopSm90TmaGmmaWarpSpecializedILi9ENS5_IJNS4_1CILi1EEENSA_ILi2EEESB_EEENS1_35KernelTmaWarpSpecializedCooperativeEEENS5_IJNSA_ILi256EEENSA_ILi128EEENSA_ILi64EEEEEEaNS5_IJlSB_lEEEaSK_NS4_8TiledMMAINS4_8MMA_AtomIJNS4_4SM904GMMA27MMA_64x128x32_S32S8S8_SS_TNEEEENS4_6LayoutINS5_IJSC_SB_SB_EEENS5_IJSB_NSA_ILi0EEEST_EEEEENS5_IJNS4_10UnderscoreESW_SW_EEEEENS4_23SM90_TMA_LOAD_MULTICASTENS4_14ComposedLayoutINS4_7SwizzleILi2ELi4ELi3EEENS4_18smem_ptr_flag_bitsILi8EEENSR_INS5_IJNSA_ILi8EEESI_EEENS5_IJSI_SB_EEEEEEEvNS4_8identityENS4_13SM90_TMA_LOADES19_vS1A_EENS_8epilogue10collective6detail29Sm90TmaWarpSpecializedAdapterINS1E_15DefaultEpilogueIaSK_SK_NS1D_6thread17LinearCombinationIaLi1EiiLNS1I_9ScaleType4KindE0ELNS_15FloatRoundStyleE2EaEENS1_15EpilogueDefaultEEEEEvvEEEEvNT_6ParamsE,"aw",@nobits
	.sectionflags	@""
	.align	16
	.zero		1024


//--------------------- .nv.shared.reserved.0     --------------------------
	.section	.nv.shared.reserved.0,"aw",@nobits
	.weak		__nv_reservedSMEM_offset_0_alias
	.size		__nv_reservedSMEM_offset_0_alias, 0, 0
	.other		__nv_reservedSMEM_offset_0_alias,@"STO_CUDA_RESERVED_SHARED STV_DEFAULT"
__nv_reservedSMEM_offset_0_alias:
	.zero		0


//--------------------- .nv.global                --------------------------
	.section	.nv.global,"aw",@nobits
.nv.global:
	.type		_ZN40_INTERNAL_053369ab_4_k_cu_8554fcd9_265884cute1_E,@object
	.size		_ZN40_INTERNAL_053369ab_4_k_cu_8554fcd9_265884cute1_E,(_ZN40_INTERNAL_053369ab_4_k_cu_8554fcd9_265884cuda3std3__45__cpo6cbeginE - _ZN40_INTERNAL_053369ab_4_k_cu_8554fcd9_265884cute1_E)
_ZN40_INTERNAL_053369ab_4_k_cu_8554fcd9_265884cute1_E:
	.zero		1
	.type		_ZN40_INTERNAL_053369ab_4_k_cu_8554fcd9_265884cuda3std3__45__cpo6cbeginE,@object
	.size		_ZN40_INTERNAL_053369ab_4_k_cu_8554fcd9_265884cuda3std3__45__cpo6cbeginE,(_ZN40_INTERNAL_053369ab_4_k_cu_8554fcd9_265884cuda3std3__48in_placeE - _ZN40_INTERNAL_053369ab_4_k_cu_8554fcd9_265884cuda3std3__45__cpo6cbeginE)
_ZN40_INTERNAL_053369ab_4_k_cu_8554fcd9_265884cuda3std3__45__cpo6cbeginE:
	.zero		1
	.type		_ZN40_INTERNAL_053369ab_4_k_cu_8554fcd9_265884cuda3std3__48in_placeE,@object
	.size		_ZN40_INTERNAL_053369ab_4_k_cu_8554fcd9_265884cuda3std3__48in_placeE,(_ZN40_INTERNAL_053369ab_4_k_cu_8554fcd9_265884cuda3std6ranges3__45__cpo9iter_moveE - _ZN40_INTERNAL_053369ab_4_k_cu_8554fcd9_265884cuda3std3__48in_placeE)
_ZN40_INTERNAL_053369ab_4_k_cu_8554fcd9_265884cuda3std3__48in_placeE:
	.zero		1
	.type		_ZN40_INTERNAL_053369ab_4_k_cu_8554fcd9_265884cuda3std6ranges3__45__cpo9iter_moveE,@object
	.size		_ZN40_INTERNAL_053369ab_4_k_cu_8554fcd9_265884cuda3std6ranges3__45__cpo9iter_moveE,(_ZN40_INTERNAL_053369ab_4_k_cu_8554fcd9_265884cuda3std3__45__cpo5beginE - _ZN40_INTERNAL_053369ab_4_k_cu_8554fcd9_265884cuda3std6ranges3__45__cpo9iter_moveE)
_ZN40_INTERNAL_053369ab_4_k_cu_8554fcd9_265884cuda3std6ranges3__45__cpo9iter_moveE:
	.zero		1
	.type		_ZN40_INTERNAL_053369ab_4_k_cu_8554fcd9_265884cuda3std3__45__cpo5beginE,@object
	.size		_ZN40_INTERNAL_053369ab_4_k_cu_8554fcd9_265884cuda3std3__45__cpo5beginE,(_ZN40_INTERNAL_053369ab_4_k_cu_8554fcd9_265884cuda3std3__442_GLOBAL__N__053369ab_4_k_cu_8554fcd9_265886ignoreE - _ZN40_INTERNAL_053369ab_4_k_cu_8554fcd9_265884cuda3std3__45__cpo5beginE)
_ZN40_INTERNAL_053369ab_4_k_cu_8554fcd9_265884cuda3std3__45__cpo5beginE:
	.zero		1
	.type		_ZN40_INTERNAL_053369ab_4_k_cu_8554fcd9_265884cuda3std3__442_GLOBAL__N__053369ab_4_k_cu_8554fcd9_265886ignoreE,@object
	.size		_ZN40_INTERNAL_053369ab_4_k_cu_8554fcd9_265884cuda3std3__442_GLOBAL__N__053369ab_4_k_cu_8554fcd9_265886ignoreE,(_ZN40_INTERNAL_053369ab_4_k_cu_8554fcd9_265884cute7productE - _ZN40_INTERNAL_053369ab_4_k_cu_8554fcd9_265884cuda3std3__442_GLOBAL__N__053369ab_4_k_cu_8554fcd9_265886ignoreE)
_ZN40_INTERNAL_053369ab_4_k_cu_8554fcd9_265884cuda3std3__442_GLOBAL__N__053369ab_4_k_cu_8554fcd9_265886ignoreE:
	.zero		1
	.type		_ZN40_INTERNAL_053369ab_4_k_cu_8554fcd9_265884cute7productE,@object
	.size		_ZN40_INTERNAL_053369ab_4_k_cu_8554fcd9_265884cute7productE,(_ZN40_INTERNAL_053369ab_4_k_cu_8554fcd9_265884cuda3std3__45__cpo3endE - _ZN40_INTERNAL_053369ab_4_k_cu_8554fcd9_265884cute7productE)
_ZN40_INTERNAL_053369ab_4_k_cu_8554fcd9_265884cute7productE:
	.zero		1
	.type		_ZN40_INTERNAL_053369ab_4_k_cu_8554fcd9_265884cuda3std3__45__cpo3endE,@object
	.size		_ZN40_INTERNAL_053369ab_4_k_cu_8554fcd9_265884cuda3std3__45__cpo3endE,(_ZN40_INTERNAL_053369ab_4_k_cu_8554fcd9_265884cuda3std3__419piecewise_constructE - _ZN40_INTERNAL_053369ab_4_k_cu_8554fcd9_265884cuda3std3__45__cpo3endE)
_ZN40_INTERNAL_053369ab_4_k_cu_8554fcd9_265884cuda3std3__45__cpo3endE:
	.zero		1
	.type		_ZN40_INTERNAL_053369ab_4_k_cu_8554fcd9_265884cuda3std3__419piecewise_constructE,@object
	.size		_ZN40_INTERNAL_053369ab_4_k_cu_8554fcd9_265884cuda3std3__419piecewise_constructE,(_ZN40_INTERNAL_053369ab_4_k_cu_8554fcd9_265884cuda3std3__45__cpo4cendE - _ZN40_INTERNAL_053369ab_4_k_cu_8554fcd9_265884cuda3std3__419piecewise_constructE)
_ZN40_INTERNAL_053369ab_4_k_cu_8554fcd9_265884cuda3std3__419piecewise_constructE:
	.zero		1
	.type		_ZN40_INTERNAL_053369ab_4_k_cu_8554fcd9_265884cuda3std3__45__cpo4cendE,@object
	.size		_ZN40_INTERNAL_053369ab_4_k_cu_8554fcd9_265884cuda3std3__45__cpo4cendE,(_ZN40_INTERNAL_053369ab_4_k_cu_8554fcd9_265884cuda3std6ranges3__45__cpo4swapE - _ZN40_INTERNAL_053369ab_4_k_cu_8554fcd9_265884cuda3std3__45__cpo4cendE)
_ZN40_INTERNAL_053369ab_4_k_cu_8554fcd9_265884cuda3std3__45__cpo4cendE:
	.zero		1
	.type		_ZN40_INTERNAL_053369ab_4_k_cu_8554fcd9_265884cuda3std6ranges3__45__cpo4swapE,@object
	.size		_ZN40_INTERNAL_053369ab_4_k_cu_8554fcd9_265884cuda3std6ranges3__45__cpo4swapE,(.L_8 - _ZN40_INTERNAL_053369ab_4_k_cu_8554fcd9_265884cuda3std6ranges3__45__cpo4swapE)
_ZN40_INTERNAL_053369ab_4_k_cu_8554fcd9_265884cuda3std6ranges3__45__cpo4swapE:
	.zero		1
.L_8:


//--------------------- .nv.constant0._ZN7cutlass13device_kernelINS_4gemm6kernel13GemmUniversalIN4cute5tupleIJiiiiEEENS1_10collective13CollectiveMmaINS1_34MainloopSm90TmaGmmaWarpSpecializedILi9ENS5_IJNS4_1CILi1EEENSA_ILi2EEESB_EEENS1_35KernelTmaWarpSpecializedCooperativeEEENS5_IJNSA_ILi256EEENSA_ILi128EEENSA_ILi64EEEEEEaNS5_IJlSB_lEEEaSK_NS4_8TiledMMAINS4_8MMA_AtomIJNS4_4SM904GMMA27MMA_64x128x32_S32S8S8_SS_TNEEEENS4_6LayoutINS5_IJSC_SB_SB_EEENS5_IJSB_NSA_ILi0EEEST_EEEEENS5_IJNS4_10UnderscoreESW_SW_EEEEENS4_23SM90_TMA_LOAD_MULTICASTENS4_14ComposedLayoutINS4_7SwizzleILi2ELi4ELi3EEENS4_18smem_ptr_flag_bitsILi8EEENSR_INS5_IJNSA_ILi8EEESI_EEENS5_IJSI_SB_EEEEEEEvNS4_8identityENS4_13SM90_TMA_LOADES19_vS1A_EENS_8epilogue10collective6detail29Sm90TmaWarpSpecializedAdapterINS1E_15DefaultEpilogueIaSK_SK_NS1D_6thread17LinearCombinationIaLi1EiiLNS1I_9ScaleType4KindE0ELNS_15FloatRoundStyleE2EaEENS1_15EpilogueDefaultEEEEEvvEEEEvNT_6ParamsE --------------------------
	.section	.nv.constant0._ZN7cutlass13device_kernelINS_4gemm6kernel13GemmUniversalIN4cute5tupleIJiiiiEEENS1_10collective13CollectiveMmaINS1_34MainloopSm90TmaGmmaWarpSpecializedILi9ENS5_IJNS4_1CILi1EEENSA_ILi2EEESB_EEENS1_35KernelTmaWarpSpecializedCooperativeEEENS5_IJNSA_ILi256EEENSA_ILi128EEENSA_ILi64EEEEEEaNS5_IJlSB_lEEEaSK_NS4_8TiledMMAINS4_8MMA_AtomIJNS4_4SM904GMMA27MMA_64x128x32_S32S8S8_SS_TNEEEENS4_6LayoutINS5_IJSC_SB_SB_EEENS5_IJSB_NSA_ILi0EEEST_EEEEENS5_IJNS4_10UnderscoreESW_SW_EEEEENS4_23SM90_TMA_LOAD_MULTICASTENS4_14ComposedLayoutINS4_7SwizzleILi2ELi4ELi3EEENS4_18smem_ptr_flag_bitsILi8EEENSR_INS5_IJNSA_ILi8EEESI_EEENS5_IJSI_SB_EEEEEEEvNS4_8identityENS4_13SM90_TMA_LOADES19_vS1A_EENS_8epilogue10collective6detail29Sm90TmaWarpSpecializedAdapterINS1E_15DefaultEpilogueIaSK_SK_NS1D_6thread17LinearCombinationIaLi1EiiLNS1I_9ScaleType4KindE0ELNS_15FloatRoundStyleE2EaEENS1_15EpilogueDefaultEEEEEvvEEEEvNT_6ParamsE,"a",@progbits
	.sectionflags	@""
	.align	4
.nv.constant0._ZN7cutlass13device_kernelINS_4gemm6kernel13GemmUniversalIN4cute5tupleIJiiiiEEENS1_10collective13CollectiveMmaINS1_34MainloopSm90TmaGmmaWarpSpecializedILi9ENS5_IJNS4_1CILi1EEENSA_ILi2EEESB_EEENS1_35KernelTmaWarpSpecializedCooperativeEEENS5_IJNSA_ILi256EEENSA_ILi128EEENSA_ILi64EEEEEEaNS5_IJlSB_lEEEaSK_NS4_8TiledMMAINS4_8MMA_AtomIJNS4_4SM904GMMA27MMA_64x128x32_S32S8S8_SS_TNEEEENS4_6LayoutINS5_IJSC_SB_SB_EEENS5_IJSB_NSA_ILi0EEEST_EEEEENS5_IJNS4_10UnderscoreESW_SW_EEEEENS4_23SM90_TMA_LOAD_MULTICASTENS4_14ComposedLayoutINS4_7SwizzleILi2ELi4ELi3EEENS4_18smem_ptr_flag_bitsILi8EEENSR_INS5_IJNSA_ILi8EEESI_EEENS5_IJSI_SB_EEEEEEEvNS4_8identityENS4_13SM90_TMA_LOADES19_vS1A_EENS_8epilogue10collective6detail29Sm90TmaWarpSpecializedAdapterINS1E_15DefaultEpilogueIaSK_SK_NS1D_6thread17LinearCombinationIaLi1EiiLNS1I_9ScaleType4KindE0ELNS_15FloatRoundStyleE2EaEENS1_15EpilogueDefaultEEEEEvvEEEEvNT_6ParamsE:
	.zero		1664


//--------------------- SYMBOLS --------------------------

	.type		.nv.reservedSmem.offset0,@object
	.size		.nv.reservedSmem.offset0,0x4
	.type		__assertfail,@function
